//
// Generated by NVIDIA NVVM Compiler
//
// Compiler Build ID: CL-36424714
// Cuda compilation tools, release 13.0, V13.0.88
// Based on NVVM 20.0.0
//

.version 9.0
.target sm_100
.address_size 64

	// .globl	_Z9init_lineiPfS_
.func  (.param .align 16 .b8 func_retval0[16]) __internal_trig_reduction_slowpathd
(
	.param .b64 __internal_trig_reduction_slowpathd_param_0
)
;
.global .align 8 .b8 __cudart_i2opi_d[144] = {8, 93, 141, 31, 177, 95, 251, 107, 234, 146, 82, 138, 247, 57, 7, 61, 123, 241, 229, 235, 199, 186, 39, 117, 45, 234, 95, 158, 102, 63, 70, 79, 183, 9, 203, 39, 207, 126, 54, 109, 31, 109, 10, 90, 139, 17, 47, 239, 15, 152, 5, 222, 255, 151, 248, 31, 59, 40, 249, 189, 139, 95, 132, 156, 244, 57, 83, 131, 57, 214, 145, 57, 65, 126, 95, 180, 38, 112, 156, 233, 132, 68, 187, 46, 245, 53, 130, 232, 62, 167, 41, 177, 28, 235, 29, 254, 28, 146, 209, 9, 234, 46, 73, 6, 224, 210, 77, 66, 58, 110, 36, 183, 97, 197, 187, 222, 171, 99, 81, 254, 65, 144, 67, 60, 153, 149, 98, 219, 192, 221, 52, 245, 209, 87, 39, 252, 41, 21, 68, 78, 110, 131, 249, 162};
.global .align 16 .b8 __cudart_sin_cos_coeffs[128] = {70, 210, 176, 44, 241, 229, 90, 190, 146, 227, 172, 105, 227, 29, 199, 62, 161, 98, 219, 25, 160, 1, 42, 191, 24, 8, 17, 17, 17, 17, 129, 63, 84, 85, 85, 85, 85, 85, 197, 191, 0, 0, 0, 0, 0, 0, 0, 0, 0, 0, 0, 0, 0, 0, 0, 0, 100, 129, 253, 32, 131, 255, 168, 189, 40, 133, 239, 193, 167, 238, 33, 62, 217, 230, 6, 142, 79, 126, 146, 190, 233, 188, 221, 25, 160, 1, 250, 62, 71, 93, 193, 22, 108, 193, 86, 191, 81, 85, 85, 85, 85, 85, 165, 63, 0, 0, 0, 0, 0, 0, 224, 191, 0, 0, 0, 0, 0, 0, 240, 63};

.visible .entry _Z9init_lineiPfS_(
	.param .u32 _Z9init_lineiPfS__param_0,
	.param .u64 .ptr .align 1 _Z9init_lineiPfS__param_1,
	.param .u64 .ptr .align 1 _Z9init_lineiPfS__param_2
)
{
	.reg .pred 	%p<5>;
	.reg .b32 	%r<16>;
	.reg .b32 	%f<5>;
	.reg .b64 	%rd<12>;
	.reg .b64 	%fd<35>;

	ld.param.u32 	%r5, [_Z9init_lineiPfS__param_0];
	ld.param.u64 	%rd1, [_Z9init_lineiPfS__param_1];
	ld.param.u64 	%rd2, [_Z9init_lineiPfS__param_2];
	mov.u32 	%r6, %ctaid.x;
	mov.u32 	%r7, %ntid.x;
	mov.u32 	%r8, %tid.x;
	mad.lo.s32 	%r1, %r6, %r7, %r8;
	cvt.rn.f32.s32 	%f1, %r1;
	add.s32 	%r9, %r5, -1;
	cvt.rn.f32.s32 	%f2, %r9;
	div.rn.f32 	%f3, %f1, %f2;
	cvt.f64.f32 	%fd7, %f3;
	mul.f64 	%fd1, %fd7, 0d401921FB53C8D4F1;
	abs.f64 	%fd2, %fd1;
	setp.neu.f64 	%p1, %fd2, 0d7FF0000000000000;
	@%p1 bra 	$L__BB0_2;
	mov.f64 	%fd13, 0d0000000000000000;
	mul.rn.f64 	%fd34, %fd1, %fd13;
	mov.b32 	%r15, 0;
	bra.uni 	$L__BB0_4;
$L__BB0_2:
	mul.f64 	%fd8, %fd1, 0d3FE45F306DC9C883;
	cvt.rni.s32.f64 	%r15, %fd8;
	cvt.rn.f64.s32 	%fd9, %r15;
	fma.rn.f64 	%fd10, %fd9, 0dBFF921FB54442D18, %fd1;
	fma.rn.f64 	%fd11, %fd9, 0dBC91A62633145C00, %fd10;
	fma.rn.f64 	%fd34, %fd9, 0dB97B839A252049C0, %fd11;
	setp.ltu.f64 	%p2, %fd2, 0d41E0000000000000;
	@%p2 bra 	$L__BB0_4;
	{ // callseq 0, 0
	.param .b64 param0;
	st.param.f64 	[param0], %fd1;
	.param .align 16 .b8 retval0[16];
	call.uni (retval0), 
	__internal_trig_reduction_slowpathd, 
	(
	param0
	);
	ld.param.f64 	%fd34, [retval0];
	ld.param.b32 	%r15, [retval0+8];
	} // callseq 0
$L__BB0_4:
	cvta.to.global.u64 	%rd3, %rd1;
	cvta.to.global.u64 	%rd4, %rd2;
	shl.b32 	%r12, %r15, 6;
	cvt.u64.u32 	%rd5, %r12;
	and.b64  	%rd6, %rd5, 64;
	mov.u64 	%rd7, __cudart_sin_cos_coeffs;
	add.s64 	%rd8, %rd7, %rd6;
	mul.rn.f64 	%fd14, %fd34, %fd34;
	and.b32  	%r13, %r15, 1;
	setp.eq.b32 	%p3, %r13, 1;
	selp.f64 	%fd15, 0dBDA8FF8320FD8164, 0d3DE5DB65F9785EBA, %p3;
	ld.global.nc.v2.f64 	{%fd16, %fd17}, [%rd8];
	fma.rn.f64 	%fd18, %fd15, %fd14, %fd16;
	fma.rn.f64 	%fd19, %fd18, %fd14, %fd17;
	ld.global.nc.v2.f64 	{%fd20, %fd21}, [%rd8+16];
	fma.rn.f64 	%fd22, %fd19, %fd14, %fd20;
	fma.rn.f64 	%fd23, %fd22, %fd14, %fd21;
	ld.global.nc.v2.f64 	{%fd24, %fd25}, [%rd8+32];
	fma.rn.f64 	%fd26, %fd23, %fd14, %fd24;
	fma.rn.f64 	%fd27, %fd26, %fd14, %fd25;
	fma.rn.f64 	%fd28, %fd27, %fd34, %fd34;
	fma.rn.f64 	%fd29, %fd27, %fd14, 0d3FF0000000000000;
	selp.f64 	%fd30, %fd29, %fd28, %p3;
	and.b32  	%r14, %r15, 2;
	setp.eq.s32 	%p4, %r14, 0;
	mov.f64 	%fd31, 0d0000000000000000;
	sub.f64 	%fd32, %fd31, %fd30;
	selp.f64 	%fd33, %fd30, %fd32, %p4;
	cvt.rn.f32.f64 	%f4, %fd33;
	mul.wide.s32 	%rd9, %r1, 4;
	add.s64 	%rd10, %rd3, %rd9;
	st.global.f32 	[%rd10], %f4;
	add.s64 	%rd11, %rd4, %rd9;
	st.global.f32 	[%rd11], %f4;
	ret;

}
	// .globl	_Z6updateiiPfS_S_
.visible .entry _Z6updateiiPfS_S_(
	.param .u32 _Z6updateiiPfS_S__param_0,
	.param .u32 _Z6updateiiPfS_S__param_1,
	.param .u64 .ptr .align 1 _Z6updateiiPfS_S__param_2,
	.param .u64 .ptr .align 1 _Z6updateiiPfS_S__param_3,
	.param .u64 .ptr .align 1 _Z6updateiiPfS_S__param_4
)
{
	.reg .pred 	%p<13>;
	.reg .b32 	%r<17>;
	.reg .b32 	%f<110>;
	.reg .b64 	%rd<11>;
	.reg .b64 	%fd<61>;

	ld.param.u32 	%r6, [_Z6updateiiPfS_S__param_0];
	ld.param.u32 	%r7, [_Z6updateiiPfS_S__param_1];
	ld.param.u64 	%rd4, [_Z6updateiiPfS_S__param_2];
	ld.param.u64 	%rd5, [_Z6updateiiPfS_S__param_3];
	ld.param.u64 	%rd6, [_Z6updateiiPfS_S__param_4];
	setp.lt.s32 	%p2, %r7, 1;
	@%p2 bra 	$L__BB1_42;
	mov.u32 	%r8, %tid.x;
	mov.u32 	%r9, %ntid.x;
	mov.u32 	%r10, %ctaid.x;
	mad.lo.s32 	%r11, %r10, %r9, %r8;
	cvta.to.global.u64 	%rd7, %rd4;
	cvta.to.global.u64 	%rd8, %rd5;
	cvta.to.global.u64 	%rd9, %rd6;
	setp.eq.s32 	%p3, %r11, 0;
	add.s32 	%r13, %r6, -1;
	setp.eq.s32 	%p4, %r11, %r13;
	or.pred  	%p1, %p3, %p4;
	mul.wide.s32 	%rd10, %r11, 4;
	add.s64 	%rd1, %rd7, %rd10;
	add.s64 	%rd2, %rd8, %rd10;
	add.s64 	%rd3, %rd9, %rd10;
	and.b32  	%r1, %r7, 7;
	setp.lt.u32 	%p5, %r7, 8;
	@%p5 bra 	$L__BB1_20;
	and.b32  	%r14, %r7, 2147483640;
	neg.s32 	%r16, %r14;
$L__BB1_3:
	.pragma "nounroll";
	mov.f32 	%f95, 0f00000000;
	@%p1 bra 	$L__BB1_5;
	ld.global.f32 	%f43, [%rd1];
	cvt.f64.f32 	%fd1, %f43;
	mul.f64 	%fd2, %fd1, 0d3FFD1EB851EB851F;
	ld.global.f32 	%f44, [%rd2];
	cvt.f64.f32 	%fd3, %f44;
	sub.f64 	%fd4, %fd2, %fd3;
	cvt.rn.f32.f64 	%f95, %fd4;
$L__BB1_5:
	st.global.f32 	[%rd3], %f95;
	ld.global.f32 	%f46, [%rd1];
	st.global.f32 	[%rd2], %f46;
	ld.global.f32 	%f3, [%rd3];
	st.global.f32 	[%rd1], %f3;
	mov.f32 	%f96, 0f00000000;
	@%p1 bra 	$L__BB1_7;
	cvt.f64.f32 	%fd5, %f3;
	mul.f64 	%fd6, %fd5, 0d3FFD1EB851EB851F;
	ld.global.f32 	%f47, [%rd2];
	cvt.f64.f32 	%fd7, %f47;
	sub.f64 	%fd8, %fd6, %fd7;
	cvt.rn.f32.f64 	%f96, %fd8;
$L__BB1_7:
	st.global.f32 	[%rd3], %f96;
	ld.global.f32 	%f49, [%rd1];
	st.global.f32 	[%rd2], %f49;
	ld.global.f32 	%f6, [%rd3];
	st.global.f32 	[%rd1], %f6;
	mov.f32 	%f97, 0f00000000;
	@%p1 bra 	$L__BB1_9;
	cvt.f64.f32 	%fd9, %f6;
	mul.f64 	%fd10, %fd9, 0d3FFD1EB851EB851F;
	ld.global.f32 	%f50, [%rd2];
	cvt.f64.f32 	%fd11, %f50;
	sub.f64 	%fd12, %fd10, %fd11;
	cvt.rn.f32.f64 	%f97, %fd12;
$L__BB1_9:
	st.global.f32 	[%rd3], %f97;
	ld.global.f32 	%f52, [%rd1];
	st.global.f32 	[%rd2], %f52;
	ld.global.f32 	%f9, [%rd3];
	st.global.f32 	[%rd1], %f9;
	mov.f32 	%f98, 0f00000000;
	@%p1 bra 	$L__BB1_11;
	cvt.f64.f32 	%fd13, %f9;
	mul.f64 	%fd14, %fd13, 0d3FFD1EB851EB851F;
	ld.global.f32 	%f53, [%rd2];
	cvt.f64.f32 	%fd15, %f53;
	sub.f64 	%fd16, %fd14, %fd15;
	cvt.rn.f32.f64 	%f98, %fd16;
$L__BB1_11:
	st.global.f32 	[%rd3], %f98;
	ld.global.f32 	%f55, [%rd1];
	st.global.f32 	[%rd2], %f55;
	ld.global.f32 	%f12, [%rd3];
	st.global.f32 	[%rd1], %f12;
	mov.f32 	%f99, 0f00000000;
	@%p1 bra 	$L__BB1_13;
	cvt.f64.f32 	%fd17, %f12;
	mul.f64 	%fd18, %fd17, 0d3FFD1EB851EB851F;
	ld.global.f32 	%f56, [%rd2];
	cvt.f64.f32 	%fd19, %f56;
	sub.f64 	%fd20, %fd18, %fd19;
	cvt.rn.f32.f64 	%f99, %fd20;
$L__BB1_13:
	st.global.f32 	[%rd3], %f99;
	ld.global.f32 	%f58, [%rd1];
	st.global.f32 	[%rd2], %f58;
	ld.global.f32 	%f15, [%rd3];
	st.global.f32 	[%rd1], %f15;
	mov.f32 	%f100, 0f00000000;
	@%p1 bra 	$L__BB1_15;
	cvt.f64.f32 	%fd21, %f15;
	mul.f64 	%fd22, %fd21, 0d3FFD1EB851EB851F;
	ld.global.f32 	%f59, [%rd2];
	cvt.f64.f32 	%fd23, %f59;
	sub.f64 	%fd24, %fd22, %fd23;
	cvt.rn.f32.f64 	%f100, %fd24;
$L__BB1_15:
	st.global.f32 	[%rd3], %f100;
	ld.global.f32 	%f61, [%rd1];
	st.global.f32 	[%rd2], %f61;
	ld.global.f32 	%f18, [%rd3];
	st.global.f32 	[%rd1], %f18;
	mov.f32 	%f101, 0f00000000;
	@%p1 bra 	$L__BB1_17;
	cvt.f64.f32 	%fd25, %f18;
	mul.f64 	%fd26, %fd25, 0d3FFD1EB851EB851F;
	ld.global.f32 	%f62, [%rd2];
	cvt.f64.f32 	%fd27, %f62;
	sub.f64 	%fd28, %fd26, %fd27;
	cvt.rn.f32.f64 	%f101, %fd28;
$L__BB1_17:
	st.global.f32 	[%rd3], %f101;
	ld.global.f32 	%f64, [%rd1];
	st.global.f32 	[%rd2], %f64;
	ld.global.f32 	%f21, [%rd3];
	st.global.f32 	[%rd1], %f21;
	mov.f32 	%f102, 0f00000000;
	@%p1 bra 	$L__BB1_19;
	cvt.f64.f32 	%fd29, %f21;
	mul.f64 	%fd30, %fd29, 0d3FFD1EB851EB851F;
	ld.global.f32 	%f65, [%rd2];
	cvt.f64.f32 	%fd31, %f65;
	sub.f64 	%fd32, %fd30, %fd31;
	cvt.rn.f32.f64 	%f102, %fd32;
$L__BB1_19:
	st.global.f32 	[%rd3], %f102;
	ld.global.f32 	%f66, [%rd1];
	st.global.f32 	[%rd2], %f66;
	ld.global.f32 	%f67, [%rd3];
	st.global.f32 	[%rd1], %f67;
	add.s32 	%r16, %r16, 8;
	setp.ne.s32 	%p6, %r16, 0;
	@%p6 bra 	$L__BB1_3;
$L__BB1_20:
	setp.eq.s32 	%p7, %r1, 0;
	@%p7 bra 	$L__BB1_42;
	and.b32  	%r5, %r7, 3;
	setp.lt.u32 	%p8, %r1, 4;
	@%p8 bra 	$L__BB1_31;
	mov.f32 	%f103, 0f00000000;
	@%p1 bra 	$L__BB1_24;
	ld.global.f32 	%f69, [%rd1];
	cvt.f64.f32 	%fd33, %f69;
	mul.f64 	%fd34, %fd33, 0d3FFD1EB851EB851F;
	ld.global.f32 	%f70, [%rd2];
	cvt.f64.f32 	%fd35, %f70;
	sub.f64 	%fd36, %fd34, %fd35;
	cvt.rn.f32.f64 	%f103, %fd36;
$L__BB1_24:
	st.global.f32 	[%rd3], %f103;
	ld.global.f32 	%f72, [%rd1];
	st.global.f32 	[%rd2], %f72;
	ld.global.f32 	%f26, [%rd3];
	st.global.f32 	[%rd1], %f26;
	mov.f32 	%f104, 0f00000000;
	@%p1 bra 	$L__BB1_26;
	cvt.f64.f32 	%fd37, %f26;
	mul.f64 	%fd38, %fd37, 0d3FFD1EB851EB851F;
	ld.global.f32 	%f73, [%rd2];
	cvt.f64.f32 	%fd39, %f73;
	sub.f64 	%fd40, %fd38, %fd39;
	cvt.rn.f32.f64 	%f104, %fd40;
$L__BB1_26:
	st.global.f32 	[%rd3], %f104;
	ld.global.f32 	%f75, [%rd1];
	st.global.f32 	[%rd2], %f75;
	ld.global.f32 	%f29, [%rd3];
	st.global.f32 	[%rd1], %f29;
	mov.f32 	%f105, 0f00000000;
	@%p1 bra 	$L__BB1_28;
	cvt.f64.f32 	%fd41, %f29;
	mul.f64 	%fd42, %fd41, 0d3FFD1EB851EB851F;
	ld.global.f32 	%f76, [%rd2];
	cvt.f64.f32 	%fd43, %f76;
	sub.f64 	%fd44, %fd42, %fd43;
	cvt.rn.f32.f64 	%f105, %fd44;
$L__BB1_28:
	st.global.f32 	[%rd3], %f105;
	ld.global.f32 	%f78, [%rd1];
	st.global.f32 	[%rd2], %f78;
	ld.global.f32 	%f32, [%rd3];
	st.global.f32 	[%rd1], %f32;
	mov.f32 	%f106, 0f00000000;
	@%p1 bra 	$L__BB1_30;
	cvt.f64.f32 	%fd45, %f32;
	mul.f64 	%fd46, %fd45, 0d3FFD1EB851EB851F;
	ld.global.f32 	%f79, [%rd2];
	cvt.f64.f32 	%fd47, %f79;
	sub.f64 	%fd48, %fd46, %fd47;
	cvt.rn.f32.f64 	%f106, %fd48;
$L__BB1_30:
	st.global.f32 	[%rd3], %f106;
	ld.global.f32 	%f80, [%rd1];
	st.global.f32 	[%rd2], %f80;
	ld.global.f32 	%f81, [%rd3];
	st.global.f32 	[%rd1], %f81;
$L__BB1_31:
	setp.eq.s32 	%p9, %r5, 0;
	@%p9 bra 	$L__BB1_42;
	setp.eq.s32 	%p10, %r5, 1;
	@%p10 bra 	$L__BB1_38;
	mov.f32 	%f107, 0f00000000;
	@%p1 bra 	$L__BB1_35;
	ld.global.f32 	%f83, [%rd1];
	cvt.f64.f32 	%fd49, %f83;
	mul.f64 	%fd50, %fd49, 0d3FFD1EB851EB851F;
	ld.global.f32 	%f84, [%rd2];
	cvt.f64.f32 	%fd51, %f84;
	sub.f64 	%fd52, %fd50, %fd51;
	cvt.rn.f32.f64 	%f107, %fd52;
$L__BB1_35:
	st.global.f32 	[%rd3], %f107;
	ld.global.f32 	%f86, [%rd1];
	st.global.f32 	[%rd2], %f86;
	ld.global.f32 	%f37, [%rd3];
	st.global.f32 	[%rd1], %f37;
	mov.f32 	%f108, 0f00000000;
	@%p1 bra 	$L__BB1_37;
	cvt.f64.f32 	%fd53, %f37;
	mul.f64 	%fd54, %fd53, 0d3FFD1EB851EB851F;
	ld.global.f32 	%f87, [%rd2];
	cvt.f64.f32 	%fd55, %f87;
	sub.f64 	%fd56, %fd54, %fd55;
	cvt.rn.f32.f64 	%f108, %fd56;
$L__BB1_37:
	st.global.f32 	[%rd3], %f108;
	ld.global.f32 	%f88, [%rd1];
	st.global.f32 	[%rd2], %f88;
	ld.global.f32 	%f89, [%rd3];
	st.global.f32 	[%rd1], %f89;
$L__BB1_38:
	and.b32  	%r15, %r7, 1;
	setp.eq.b32 	%p11, %r15, 1;
	not.pred 	%p12, %p11;
	@%p12 bra 	$L__BB1_42;
	mov.f32 	%f109, 0f00000000;
	@%p1 bra 	$L__BB1_41;
	ld.global.f32 	%f91, [%rd1];
	cvt.f64.f32 	%fd57, %f91;
	mul.f64 	%fd58, %fd57, 0d3FFD1EB851EB851F;
	ld.global.f32 	%f92, [%rd2];
	cvt.f64.f32 	%fd59, %f92;
	sub.f64 	%fd60, %fd58, %fd59;
	cvt.rn.f32.f64 	%f109, %fd60;
$L__BB1_41:
	st.global.f32 	[%rd3], %f109;
	ld.global.f32 	%f93, [%rd1];
	st.global.f32 	[%rd2], %f93;
	ld.global.f32 	%f94, [%rd3];
	st.global.f32 	[%rd1], %f94;
$L__BB1_42:
	ret;

}
.func  (.param .align 16 .b8 func_retval0[16]) __internal_trig_reduction_slowpathd(
	.param .b64 __internal_trig_reduction_slowpathd_param_0
)
{
	.local .align 8 .b8 	__local_depot2[40];
	.reg .b64 	%SP;
	.reg .b64 	%SPL;
	.reg .pred 	%p<10>;
	.reg .b32 	%r<47>;
	.reg .b64 	%rd<74>;
	.reg .b64 	%fd<5>;

	mov.u64 	%SPL, __local_depot2;
	ld.param.f64 	%fd4, [__internal_trig_reduction_slowpathd_param_0];
	add.u64 	%rd1, %SPL, 0;
	{
	.reg .b32 %temp; 
	mov.b64 	{%temp, %r1}, %fd4;
	}
	shr.u32 	%r2, %r1, 20;
	and.b32  	%r3, %r2, 2047;
	setp.eq.s32 	%p1, %r3, 2047;
	mov.b32 	%r46, 0;
	@%p1 bra 	$L__BB2_9;
	add.s32 	%r20, %r3, -1024;
	mov.b64 	%rd20, %fd4;
	shl.b64 	%rd2, %rd20, 11;
	shr.u32 	%r4, %r20, 6;
	sub.s32 	%r45, 15, %r4;
	sub.s32 	%r21, 19, %r4;
	setp.lt.u32 	%p2, %r20, 128;
	selp.b32 	%r6, 18, %r21, %p2;
	setp.ge.s32 	%p3, %r45, %r6;
	mov.b64 	%rd70, 0;
	@%p3 bra 	$L__BB2_4;
	add.s32 	%r23, %r6, %r4;
	neg.s32 	%r43, %r23;
	or.b64  	%rd3, %rd2, -9223372036854775808;
	mov.b64 	%rd70, 0;
	mov.b32 	%r42, 0;
	mov.u64 	%rd25, __cudart_i2opi_d;
	mov.u32 	%r44, %r45;
$L__BB2_3:
	.pragma "nounroll";
	mul.wide.s32 	%rd22, %r42, 8;
	add.s64 	%rd23, %rd1, %rd22;
	mul.wide.s32 	%rd24, %r44, 8;
	add.s64 	%rd26, %rd25, %rd24;
	ld.global.nc.u64 	%rd27, [%rd26];
	{
	.reg .u32 %r0, %r1, %r2, %r3, %alo, %ahi, %blo, %bhi, %clo, %chi;
	mov.b64 	{%alo,%ahi}, %rd27;
	mov.b64 	{%blo,%bhi}, %rd3;
	mov.b64 	{%clo,%chi}, %rd70;
	mad.lo.cc.u32 	%r0, %alo, %blo, %clo;
	madc.hi.cc.u32 	%r1, %alo, %blo, %chi;
	madc.hi.u32 	%r2, %alo, %bhi, 0;
	mad.lo.cc.u32 	%r1, %alo, %bhi, %r1;
	madc.hi.cc.u32 	%r2, %ahi, %blo, %r2;
	madc.hi.u32 	%r3, %ahi, %bhi, 0;
	mad.lo.cc.u32 	%r1, %ahi, %blo, %r1;
	madc.lo.cc.u32 	%r2, %ahi, %bhi, %r2;
	addc.u32 	%r3, %r3, 0;
	mov.b64 	%rd28, {%r0,%r1};
	mov.b64 	%rd70, {%r2,%r3};
	}
	st.local.u64 	[%rd23], %rd28;
	add.s32 	%r44, %r44, 1;
	add.s32 	%r43, %r43, 1;
	add.s32 	%r42, %r42, 1;
	setp.ne.s32 	%p4, %r43, -15;
	mov.u32 	%r45, %r6;
	@%p4 bra 	$L__BB2_3;
$L__BB2_4:
	cvt.s64.s32 	%rd29, %r45;
	cvt.u64.u32 	%rd30, %r4;
	add.s64 	%rd31, %rd30, %rd29;
	shl.b64 	%rd32, %rd31, 3;
	add.s64 	%rd33, %rd1, %rd32;
	st.local.u64 	[%rd33+-120], %rd70;
	and.b32  	%r15, %r2, 63;
	ld.local.u64 	%rd72, [%rd1+16];
	ld.local.u64 	%rd71, [%rd1+24];
	setp.eq.s32 	%p5, %r15, 0;
	@%p5 bra 	$L__BB2_6;
	shl.b64 	%rd34, %rd71, %r15;
	shr.u64 	%rd35, %rd72, 1;
	xor.b32  	%r24, %r15, 63;
	shr.u64 	%rd36, %rd35, %r24;
	or.b64  	%rd71, %rd34, %rd36;
	ld.local.u64 	%rd37, [%rd1+8];
	shl.b64 	%rd38, %rd72, %r15;
	shr.u64 	%rd39, %rd37, 1;
	shr.u64 	%rd40, %rd39, %r24;
	or.b64  	%rd72, %rd38, %rd40;
$L__BB2_6:
	and.b32  	%r25, %r1, -2147483648;
	shr.u64 	%rd41, %rd71, 62;
	cvt.u32.u64 	%r26, %rd41;
	mov.b64 	{%r27, %r28}, %rd71;
	mov.b64 	{%r29, %r30}, %rd72;
	shf.l.wrap.b32 	%r31, %r30, %r27, 2;
	shf.l.wrap.b32 	%r32, %r27, %r28, 2;
	mov.b64 	%rd42, {%r31, %r32};
	shl.b64 	%rd43, %rd72, 2;
	shr.u64 	%rd44, %rd42, 63;
	cvt.u32.u64 	%r33, %rd44;
	add.s32 	%r34, %r33, %r26;
	setp.eq.s32 	%p6, %r25, 0;
	neg.s32 	%r35, %r34;
	selp.b32 	%r46, %r34, %r35, %p6;
	setp.gt.s64 	%p7, %rd42, -1;
	mov.b64 	%rd45, 0;
	{
	.reg .u32 %r0, %r1, %r2, %r3, %a0, %a1, %a2, %a3, %b0, %b1, %b2, %b3;
	mov.b64 	{%a0,%a1}, %rd45;
	mov.b64 	{%a2,%a3}, %rd45;
	mov.b64 	{%b0,%b1}, %rd43;
	mov.b64 	{%b2,%b3}, %rd42;
	sub.cc.u32 	%r0, %a0, %b0;
	subc.cc.u32 	%r1, %a1, %b1;
	subc.cc.u32 	%r2, %a2, %b2;
	subc.u32 	%r3, %a3, %b3;
	mov.b64 	%rd46, {%r0,%r1};
	mov.b64 	%rd47, {%r2,%r3};
	}
	xor.b32  	%r36, %r25, -2147483648;
	selp.b64 	%rd73, %rd42, %rd47, %p7;
	selp.b64 	%rd14, %rd43, %rd46, %p7;
	selp.b32 	%r17, %r25, %r36, %p7;
	clz.b64 	%r37, %rd73;
	cvt.u64.u32 	%rd15, %r37;
	setp.eq.s32 	%p8, %r37, 0;
	@%p8 bra 	$L__BB2_8;
	cvt.u32.u64 	%r38, %rd15;
	and.b32  	%r39, %r38, 63;
	shl.b64 	%rd48, %rd73, %r39;
	shr.u64 	%rd49, %rd14, 1;
	not.b32 	%r40, %r38;
	and.b32  	%r41, %r40, 63;
	shr.u64 	%rd50, %rd49, %r41;
	or.b64  	%rd73, %rd48, %rd50;
$L__BB2_8:
	mov.b64 	%rd51, -3958705157555305931;
	{
	.reg .u32 %r0, %r1, %r2, %r3, %alo, %ahi, %blo, %bhi;
	mov.b64 	{%alo,%ahi}, %rd73;
	mov.b64 	{%blo,%bhi}, %rd51;
	mul.lo.u32 	%r0, %alo, %blo;
	mul.hi.u32 	%r1, %alo, %blo;
	mad.lo.cc.u32 	%r1, %alo, %bhi, %r1;
	madc.hi.u32 	%r2, %alo, %bhi, 0;
	mad.lo.cc.u32 	%r1, %ahi, %blo, %r1;
	madc.hi.cc.u32 	%r2, %ahi, %blo, %r2;
	madc.hi.u32 	%r3, %ahi, %bhi, 0;
	mad.lo.cc.u32 	%r2, %ahi, %bhi, %r2;
	addc.u32 	%r3, %r3, 0;
	mov.b64 	%rd52, {%r0,%r1};
	mov.b64 	%rd53, {%r2,%r3};
	}
	setp.gt.s64 	%p9, %rd53, 0;
	{
	.reg .u32 %r0, %r1, %r2, %r3, %a0, %a1, %a2, %a3, %b0, %b1, %b2, %b3;
	mov.b64 	{%a0,%a1}, %rd52;
	mov.b64 	{%a2,%a3}, %rd53;
	mov.b64 	{%b0,%b1}, %rd52;
	mov.b64 	{%b2,%b3}, %rd53;
	add.cc.u32 	%r0, %a0, %b0;
	addc.cc.u32 	%r1, %a1, %b1;
	addc.cc.u32 	%r2, %a2, %b2;
	addc.u32 	%r3, %a3, %b3;
	mov.b64 	%rd54, {%r0,%r1};
	mov.b64 	%rd55, {%r2,%r3};
	}
	selp.b64 	%rd56, %rd55, %rd53, %p9;
	selp.s64 	%rd57, -1, 0, %p9;
	sub.s64 	%rd58, %rd57, %rd15;
	cvt.u64.u32 	%rd59, %r17;
	shl.b64 	%rd60, %rd59, 32;
	add.s64 	%rd61, %rd56, 1;
	shr.u64 	%rd62, %rd61, 10;
	add.s64 	%rd63, %rd62, 1;
	shr.u64 	%rd64, %rd63, 1;
	shl.b64 	%rd65, %rd58, 52;
	add.s64 	%rd66, %rd65, %rd64;
	add.s64 	%rd67, %rd66, 4602678819172646912;
	or.b64  	%rd68, %rd67, %rd60;
	mov.b64 	%fd4, %rd68;
$L__BB2_9:
	st.param.f64 	[func_retval0], %fd4;
	st.param.b32 	[func_retval0+8], %r46;
	ret;

}


// ===== COMPILED SASS (sm_100) =====

	.target	sm_100

	.elftype	@"ET_EXEC"


//--------------------- .note.nv.tkinfo           --------------------------
	.section	.note.nv.tkinfo,"",@"SHT_NOTE"
	.sectionflags	@"SHF_NOTE_NV_TKINFO"
	.tkinfo
        /*0018*/ 	.word	0x00000002
        /*0030*/ 	.string	""
        /*0030*/ 	.string	"ptxas"
        /*0030*/ 	.string	"Cuda compilation tools, release 13.0, V13.0.88"
        /*0030*/ 	.string	"Build cuda_13.0.r13.0/compiler.36424714_0"
        /*0030*/ 	.string	"-arch sm_100 -m 64 "



//--------------------- .note.nv.cuinfo           --------------------------
	.section	.note.nv.cuinfo,"",@"SHT_NOTE"
	.sectionflags	@"SHF_NOTE_NV_CUINFO"
        /*0018*/ 	.short	0x0002
        /*001a*/ 	.short	0x0064
        /*001c*/ 	.short	0x0082
	.zero		2


//--------------------- .nv.info                  --------------------------
	.section	.nv.info,"",@"SHT_CUDA_INFO"
	.align	4


	//----- nvinfo : EIATTR_REGCOUNT
	.align		4
        /*0000*/ 	.byte	0x04, 0x2f
        /*0002*/ 	.short	(.L_3 - .L_2)
	.align		4
.L_2:
        /*0004*/ 	.word	index@(_Z9init_lineiPfS_)
        /*0008*/ 	.word	0x0000001c


	//----- nvinfo : EIATTR_FRAME_SIZE
	.align		4
.L_3:
        /*000c*/ 	.byte	0x04, 0x11
        /*000e*/ 	.short	(.L_5 - .L_4)
	.align		4
.L_4:
        /*0010*/ 	.word	index@($_Z9init_lineiPfS_$__internal_trig_reduction_slowpathd)
        /*0014*/ 	.word	0x00000028


	//----- nvinfo : EIATTR_FRAME_SIZE
	.align		4
.L_5:
        /*0018*/ 	.byte	0x04, 0x11
        /*001a*/ 	.short	(.L_7 - .L_6)
	.align		4
.L_6:
        /*001c*/ 	.word	index@($__internal_0_$__cuda_sm3x_div_rn_noftz_f32_slowpath)
        /*0020*/ 	.word	0x00000028


	//----- nvinfo : EIATTR_FRAME_SIZE
	.align		4
.L_7:
        /*0024*/ 	.byte	0x04, 0x11
        /*0026*/ 	.short	(.L_9 - .L_8)
	.align		4
.L_8:
        /*0028*/ 	.word	index@(_Z9init_lineiPfS_)
        /*002c*/ 	.word	0x00000028


	//----- nvinfo : EIATTR_REGCOUNT
	.align		4
.L_9:
        /*0030*/ 	.byte	0x04, 0x2f
        /*0032*/ 	.short	(.L_11 - .L_10)
	.align		4
.L_10:
        /*0034*/ 	.word	index@(_Z6updateiiPfS_S_)
        /*0038*/ 	.word	0x0000001a


	//----- nvinfo : EIATTR_FRAME_SIZE
	.align		4
.L_11:
        /*003c*/ 	.byte	0x04, 0x11
        /*003e*/ 	.short	(.L_13 - .L_12)
	.align		4
.L_12:
        /*0040*/ 	.word	index@(_Z6updateiiPfS_S_)
        /*0044*/ 	.word	0x00000000


	//----- nvinfo : EIATTR_MIN_STACK_SIZE
	.align		4
.L_13:
        /*0048*/ 	.byte	0x04, 0x12
        /*004a*/ 	.short	(.L_15 - .L_14)
	.align		4
.L_14:
        /*004c*/ 	.word	index@(_Z6updateiiPfS_S_)
        /*0050*/ 	.word	0x00000000


	//----- nvinfo : EIATTR_MIN_STACK_SIZE
	.align		4
.L_15:
        /*0054*/ 	.byte	0x04, 0x12
        /*0056*/ 	.short	(.L_17 - .L_16)
	.align		4
.L_16:
        /*0058*/ 	.word	index@(_Z9init_lineiPfS_)
        /*005c*/ 	.word	0x00000028
.L_17:


//--------------------- .nv.compat                --------------------------
	.section	.nv.compat,"",@"SHT_CUDA_COMPAT_INFO"
	.align	4
        /*0000*/ 	.byte	0x02, 0x09, 0x00, 0x00, 0x02, 0x02, 0x01, 0x00, 0x02, 0x05, 0x05, 0x00, 0x03, 0x07, 0x01, 0x01
        /*0010*/ 	.byte	0x02, 0x03, 0x00, 0x00, 0x02, 0x06, 0x01, 0x00, 0x04, 0x0b, 0x08, 0x00, 0x01, 0x00, 0x00, 0x00
        /*0020*/ 	.byte	0x00, 0x00, 0x00, 0x00


//--------------------- .nv.info._Z6updateiiPfS_S_ --------------------------
	.section	.nv.info._Z6updateiiPfS_S_,"",@"SHT_CUDA_INFO"
	.sectionflags	@""
	.align	4


	//----- nvinfo : EIATTR_CUDA_API_VERSION
	.align		4
        /*0000*/ 	.byte	0x04, 0x37
        /*0002*/ 	.short	(.L_19 - .L_18)
.L_18:
        /*0004*/ 	.word	0x00000082


	//----- nvinfo : EIATTR_KPARAM_INFO
	.align		4
.L_19:
        /*0008*/ 	.byte	0x04, 0x17
        /*000a*/ 	.short	(.L_21 - .L_20)
.L_20:
        /*000c*/ 	.word	0x00000000
        /*0010*/ 	.short	0x0004
        /*0012*/ 	.short	0x0018
        /*0014*/ 	.byte	0x00, 0xf5, 0x21, 0x00


	//----- nvinfo : EIATTR_KPARAM_INFO
	.align		4
.L_21:
        /*0018*/ 	.byte	0x04, 0x17
        /*001a*/ 	.short	(.L_23 - .L_22)
.L_22:
        /*001c*/ 	.word	0x00000000
        /*0020*/ 	.short	0x0003
        /*0022*/ 	.short	0x0010
        /*0024*/ 	.byte	0x00, 0xf5, 0x21, 0x00


	//----- nvinfo : EIATTR_KPARAM_INFO
	.align		4
.L_23:
        /*0028*/ 	.byte	0x04, 0x17
        /*002a*/ 	.short	(.L_25 - .L_24)
.L_24:
        /*002c*/ 	.word	0x00000000
        /*0030*/ 	.short	0x0002
        /*0032*/ 	.short	0x0008
        /*0034*/ 	.byte	0x00, 0xf5, 0x21, 0x00


	//----- nvinfo : EIATTR_KPARAM_INFO
	.align		4
.L_25:
        /*0038*/ 	.byte	0x04, 0x17
        /*003a*/ 	.short	(.L_27 - .L_26)
.L_26:
        /*003c*/ 	.word	0x00000000
        /*0040*/ 	.short	0x0001
        /*0042*/ 	.short	0x0004
        /*0044*/ 	.byte	0x00, 0xf0, 0x11, 0x00


	//----- nvinfo : EIATTR_KPARAM_INFO
	.align		4
.L_27:
        /*0048*/ 	.byte	0x04, 0x17
        /*004a*/ 	.short	(.L_29 - .L_28)
.L_28:
        /*004c*/ 	.word	0x00000000
        /*0050*/ 	.short	0x0000
        /*0052*/ 	.short	0x0000
        /*0054*/ 	.byte	0x00, 0xf0, 0x11, 0x00


	//----- nvinfo : EIATTR_SPARSE_MMA_MASK
	.align		4
.L_29:
        /*0058*/ 	.byte	0x03, 0x50
        /*005a*/ 	.short	0x0000


	//----- nvinfo : EIATTR_MAXREG_COUNT
	.align		4
        /*005c*/ 	.byte	0x03, 0x1b
        /*005e*/ 	.short	0x00ff


	//----- nvinfo : EIATTR_MERCURY_ISA_VERSION
	.align		4
        /*0060*/ 	.byte	0x03, 0x5f
        /*0062*/ 	.short	0x0101


	//----- nvinfo : EIATTR_VRC_CTA_INIT_COUNT
	.align		4
        /*0064*/ 	.byte	0x02, 0x4a
	.zero		1
	.zero		1


	//----- nvinfo : EIATTR_EXIT_INSTR_OFFSETS
	.align		4
        /*0068*/ 	.byte	0x04, 0x1c
        /*006a*/ 	.short	(.L_31 - .L_30)


	//   ....[0]....
.L_30:
        /*006c*/ 	.word	0x00000030


	//   ....[1]....
        /*0070*/ 	.word	0x00000790


	//   ....[2]....
        /*0074*/ 	.word	0x00000b50


	//   ....[3]....
        /*0078*/ 	.word	0x00000d80


	//   ....[4]....
        /*007c*/ 	.word	0x00000ea0


	//----- nvinfo : EIATTR_CRS_STACK_SIZE
	.align		4
.L_31:
        /*0080*/ 	.byte	0x04, 0x1e
        /*0082*/ 	.short	(.L_33 - .L_32)
.L_32:
        /*0084*/ 	.word	0x00000000


	//----- nvinfo : EIATTR_CBANK_PARAM_SIZE
	.align		4
.L_33:
        /*0088*/ 	.byte	0x03, 0x19
        /*008a*/ 	.short	0x0020


	//----- nvinfo : EIATTR_PARAM_CBANK
	.align		4
        /*008c*/ 	.byte	0x04, 0x0a
        /*008e*/ 	.short	(.L_35 - .L_34)
	.align		4
.L_34:
        /*0090*/ 	.word	index@(.nv.constant0._Z6updateiiPfS_S_)
        /*0094*/ 	.short	0x0380
        /*0096*/ 	.short	0x0020


	//----- nvinfo : EIATTR_SW_WAR
	.align		4
.L_35:
        /*0098*/ 	.byte	0x04, 0x36
        /*009a*/ 	.short	(.L_37 - .L_36)
.L_36:
        /*009c*/ 	.word	0x00000008
.L_37:


//--------------------- .nv.info._Z9init_lineiPfS_ --------------------------
	.section	.nv.info._Z9init_lineiPfS_,"",@"SHT_CUDA_INFO"
	.sectionflags	@""
	.align	4


	//----- nvinfo : EIATTR_CUDA_API_VERSION
	.align		4
        /*0000*/ 	.byte	0x04, 0x37
        /*0002*/ 	.short	(.L_39 - .L_38)
.L_38:
        /*0004*/ 	.word	0x00000082


	//----- nvinfo : EIATTR_KPARAM_INFO
	.align		4
.L_39:
        /*0008*/ 	.byte	0x04, 0x17
        /*000a*/ 	.short	(.L_41 - .L_40)
.L_40:
        /*000c*/ 	.word	0x00000000
        /*0010*/ 	.short	0x0002
        /*0012*/ 	.short	0x0010
        /*0014*/ 	.byte	0x00, 0xf5, 0x21, 0x00


	//----- nvinfo : EIATTR_KPARAM_INFO
	.align		4
.L_41:
        /*0018*/ 	.byte	0x04, 0x17
        /*001a*/ 	.short	(.L_43 - .L_42)
.L_42:
        /*001c*/ 	.word	0x00000000
        /*0020*/ 	.short	0x0001
        /*0022*/ 	.short	0x0008
        /*0024*/ 	.byte	0x00, 0xf5, 0x21, 0x00


	//----- nvinfo : EIATTR_KPARAM_INFO
	.align		4
.L_43:
        /*0028*/ 	.byte	0x04, 0x17
        /*002a*/ 	.short	(.L_45 - .L_44)
.L_44:
        /*002c*/ 	.word	0x00000000
        /*0030*/ 	.short	0x0000
        /*0032*/ 	.short	0x0000
        /*0034*/ 	.byte	0x00, 0xf0, 0x11, 0x00


	//----- nvinfo : EIATTR_SPARSE_MMA_MASK
	.align		4
.L_45:
        /*0038*/ 	.byte	0x03, 0x50
        /*003a*/ 	.short	0x0000


	//----- nvinfo : EIATTR_MAXREG_COUNT
	.align		4
        /*003c*/ 	.byte	0x03, 0x1b
        /*003e*/ 	.short	0x00ff


	//----- nvinfo : EIATTR_MERCURY_ISA_VERSION
	.align		4
        /*0040*/ 	.byte	0x03, 0x5f
        /*0042*/ 	.short	0x0101


	//----- nvinfo : EIATTR_VRC_CTA_INIT_COUNT
	.align		4
        /*0044*/ 	.byte	0x02, 0x4a
	.zero		1
	.zero		1


	//----- nvinfo : EIATTR_EXIT_INSTR_OFFSETS
	.align		4
        /*0048*/ 	.byte	0x04, 0x1c
        /*004a*/ 	.short	(.L_47 - .L_46)


	//   ....[0]....
.L_46:
        /*004c*/ 	.word	0x00000580


	//----- nvinfo : EIATTR_CRS_STACK_SIZE
	.align		4
.L_47:
        /*0050*/ 	.byte	0x04, 0x1e
        /*0052*/ 	.short	(.L_49 - .L_48)
.L_48:
        /*0054*/ 	.word	0x00000000


	//----- nvinfo : EIATTR_CBANK_PARAM_SIZE
	.align		4
.L_49:
        /*0058*/ 	.byte	0x03, 0x19
        /*005a*/ 	.short	0x0018


	//----- nvinfo : EIATTR_PARAM_CBANK
	.align		4
        /*005c*/ 	.byte	0x04, 0x0a
        /*005e*/ 	.short	(.L_51 - .L_50)
	.align		4
.L_50:
        /*0060*/ 	.word	index@(.nv.constant0._Z9init_lineiPfS_)
        /*0064*/ 	.short	0x0380
        /*0066*/ 	.short	0x0018


	//----- nvinfo : EIATTR_SW_WAR
	.align		4
.L_51:
        /*0068*/ 	.byte	0x04, 0x36
        /*006a*/ 	.short	(.L_53 - .L_52)
.L_52:
        /*006c*/ 	.word	0x00000008
.L_53:


//--------------------- .nv.callgraph             --------------------------
	.section	.nv.callgraph,"",@"SHT_CUDA_CALLGRAPH"
	.align	4
	.sectionentsize	8
	.align		4
        /*0000*/ 	.word	0x00000000
	.align		4
        /*0004*/ 	.word	0xffffffff
	.align		4
        /*0008*/ 	.word	0x00000000
	.align		4
        /*000c*/ 	.word	0xfffffffe
	.align		4
        /*0010*/ 	.word	0x00000000
	.align		4
        /*0014*/ 	.word	0xfffffffd
	.align		4
        /*0018*/ 	.word	0x00000000
	.align		4
        /*001c*/ 	.word	0xfffffffc


//--------------------- .nv.constant4             --------------------------
	.section	.nv.constant4,"a",@progbits
	.align	8
	.align		8
.nv.constant4:
        /*0000*/ 	.dword	__cudart_i2opi_d
	.align		8
        /*0008*/ 	.dword	__cudart_sin_cos_coeffs


//--------------------- .text._Z6updateiiPfS_S_   --------------------------
	.section	.text._Z6updateiiPfS_S_,"ax",@progbits
	.align	128
        .global         _Z6updateiiPfS_S_
        .type           _Z6updateiiPfS_S_,@function
        .size           _Z6updateiiPfS_S_,(.L_x_36 - _Z6updateiiPfS_S_)
        .other          _Z6updateiiPfS_S_,@"STO_CUDA_ENTRY STV_DEFAULT"
_Z6updateiiPfS_S_:
.text._Z6updateiiPfS_S_:
[----:B------:R-:W-:Y:S08]  /*0000*/  LDC R1, c[0x0][0x37c] ;  /* 0x0000df00ff017b82 */ /* 0x000ff00000000800 */
[----:B------:R-:W0:Y:S02]  /*0010*/  LDC R8, c[0x0][0x384] ;  /* 0x0000e100ff087b82 */ /* 0x000e240000000800 */
[----:B0-----:R-:W-:-:S13]  /*0020*/  ISETP.GE.AND P0, PT, R8, 0x1, PT ;  /* 0x000000010800780c */ /* 0x001fda0003f06270 */
[----:B------:R-:W-:Y:S05]  /*0030*/  @!P0 EXIT ;  /* 0x000000000000894d */ /* 0x000fea0003800000 */
[----:B------:R-:W0:Y:S01]  /*0040*/  S2R R9, SR_TID.X ;  /* 0x0000000000097919 */ /* 0x000e220000002100 */
[----:B------:R-:W1:Y:S01]  /*0050*/  LDCU UR4, c[0x0][0x380] ;  /* 0x00007000ff0477ac */ /* 0x000e620008000800 */
[----:B------:R-:W2:Y:S01]  /*0060*/  LDC.64 R2, c[0x0][0x388] ;  /* 0x0000e200ff027b82 */ /* 0x000ea20000000a00 */
[C---:B------:R-:W-:Y:S01]  /*0070*/  ISETP.GE.U32.AND P2, PT, R8.reuse, 0x8, PT ;  /* 0x000000080800780c */ /* 0x040fe20003f46070 */
[----:B------:R-:W0:Y:S01]  /*0080*/  S2R R0, SR_CTAID.X ;  /* 0x0000000000007919 */ /* 0x000e220000002500 */
[----:B------:R-:W0:Y:S01]  /*0090*/  LDCU UR5, c[0x0][0x360] ;  /* 0x00006c00ff0577ac */ /* 0x000e220008000800 */
[----:B------:R-:W-:-:S04]  /*00a0*/  LOP3.LUT R14, R8, 0x7, RZ, 0xc0, !PT ;  /* 0x00000007080e7812 */ /* 0x000fc800078ec0ff */
[----:B------:R-:W3:Y:S01]  /*00b0*/  LDC.64 R4, c[0x0][0x390] ;  /* 0x0000e400ff047b82 */ /* 0x000ee20000000a00 */
[----:B------:R-:W-:-:S07]  /*00c0*/  ISETP.NE.AND P1, PT, R14, RZ, PT ;  /* 0x000000ff0e00720c */ /* 0x000fce0003f25270 */
[----:B------:R-:W4:Y:S01]  /*00d0*/  LDC.64 R6, c[0x0][0x398] ;  /* 0x0000e600ff067b82 */ /* 0x000f220000000a00 */
[----:B-1----:R-:W-:Y:S01]  /*00e0*/  UIADD3 UR4, UPT, UPT, UR4, -0x1, URZ ;  /* 0xffffffff04047890 */ /* 0x002fe2000fffe0ff */
[----:B0-----:R-:W-:-:S04]  /*00f0*/  IMAD R9, R0, UR5, R9 ;  /* 0x0000000500097c24 */ /* 0x001fc8000f8e0209 */
[C---:B--2---:R-:W-:Y:S01]  /*0100*/  IMAD.WIDE R2, R9.reuse, 0x4, R2 ;  /* 0x0000000409027825 */ /* 0x044fe200078e0202 */
[----:B------:R-:W-:-:S05]  /*0110*/  ISETP.NE.AND P0, PT, R9, UR4, PT ;  /* 0x0000000409007c0c */ /* 0x000fca000bf05270 */
[----:B------:R-:W0:Y:S01]  /*0120*/  LDCU.64 UR4, c[0x0][0x358] ;  /* 0x00006b00ff0477ac */ /* 0x000e220008000a00 */
[C---:B---3--:R-:W-:Y:S01]  /*0130*/  IMAD.WIDE R4, R9.reuse, 0x4, R4 ;  /* 0x0000000409047825 */ /* 0x048fe200078e0204 */
[----:B------:R-:W-:-:S03]  /*0140*/  ISETP.EQ.OR P0, PT, R9, RZ, !P0 ;  /* 0x000000ff0900720c */ /* 0x000fc60004702670 */
[----:B----4-:R-:W-:Y:S01]  /*0150*/  IMAD.WIDE R6, R9, 0x4, R6 ;  /* 0x0000000409067825 */ /* 0x010fe200078e0206 */
[----:B------:R-:W-:Y:S09]  /*0160*/  @!P2 BRA `(.L_x_0) ;  /* 0x000000040088a947 */ /* 0x000ff20003800000 */
[----:B------:R-:W-:-:S05]  /*0170*/  LOP3.LUT R0, R8, 0x7ffffff8, RZ, 0xc0, !PT ;  /* 0x7ffffff808007812 */ /* 0x000fca00078ec0ff */
[----:B------:R-:W-:-:S07]  /*0180*/  IMAD.MOV R0, RZ, RZ, -R0 ;  /* 0x000000ffff007224 */ /* 0x000fce00078e0a00 */
.L_x_1:
[----:B0-----:R-:W2:Y:S04]  /*0190*/  @!P0 LDG.E R16, desc[UR4][R2.64] ;  /* 0x0000000402108981 */ /* 0x001ea8000c1e1900 */
[----:B------:R-:W3:Y:S01]  /*01a0*/  @!P0 LDG.E R10, desc[UR4][R4.64] ;  /* 0x00000004040a8981 */ /* 0x000ee2000c1e1900 */
[----:B------:R-:W-:Y:S01]  /*01b0*/  @!P0 IMAD.MOV.U32 R12, RZ, RZ, 0x51eb851f ;  /* 0x51eb851fff0c8424 */ /* 0x000fe200078e00ff */
[----:B-1----:R-:W-:Y:S01]  /*01c0*/  @!P0 MOV R13, 0x3ffd1eb8 ;  /* 0x3ffd1eb8000d8802 */ /* 0x002fe20000000f00 */
[----:B------:R-:W-:Y:S01]  /*01d0*/  IMAD.MOV.U32 R15, RZ, RZ, RZ ;  /* 0x000000ffff0f7224 */ /* 0x000fe200078e00ff */
[----:B--2---:R-:W-:Y:S08]  /*01e0*/  @!P0 F2F.F64.F32 R8, R16 ;  /* 0x0000001000088310 */ /* 0x004ff00000201800 */
[----:B---3--:R-:W0:Y:S02]  /*01f0*/  @!P0 F2F.F64.F32 R10, R10 ;  /* 0x0000000a000a8310 */ /* 0x008e240000201800 */
[----:B0-----:R-:W-:-:S06]  /*0200*/  @!P0 DFMA R8, R8, R12, -R10 ;  /* 0x0000000c0808822b */ /* 0x001fcc000000080a */
[----:B------:R-:W0:Y:S02]  /*0210*/  @!P0 F2F.F32.F64 R15, R8 ;  /* 0x00000008000f8310 */ /* 0x000e240000301000 */
[----:B0-----:R0:W-:Y:S04]  /*0220*/  STG.E desc[UR4][R6.64], R15 ;  /* 0x0000000f06007986 */ /* 0x0011e8000c101904 */
[----:B------:R-:W2:Y:S04]  /*0230*/  LDG.E R19, desc[UR4][R2.64] ;  /* 0x0000000402137981 */ /* 0x000ea8000c1e1900 */
[----:B--2---:R1:W-:Y:S04]  /*0240*/  STG.E desc[UR4][R4.64], R19 ;  /* 0x0000001304007986 */ /* 0x0043e8000c101904 */
[----:B------:R-:W2:Y:S04]  /*0250*/  LDG.E R21, desc[UR4][R6.64] ;  /* 0x0000000406157981 */ /* 0x000ea8000c1e1900 */
[----:B--2---:R2:W-:Y:S04]  /*0260*/  STG.E desc[UR4][R2.64], R21 ;  /* 0x0000001502007986 */ /* 0x0045e8000c101904 */
[----:B------:R-:W3:Y:S01]  /*0270*/  @!P0 LDG.E R12, desc[UR4][R4.64] ;  /* 0x00000004040c8981 */ /* 0x000ee2000c1e1900 */
[----:B------:R-:W-:Y:S01]  /*0280*/  @!P0 F2F.F64.F32 R10, R21 ;  /* 0x00000015000a8310 */ /* 0x000fe20000201800 */
[----:B------:R-:W-:Y:S01]  /*0290*/  @!P0 IMAD.MOV.U32 R16, RZ, RZ, 0x51eb851f ;  /* 0x51eb851fff108424 */ /* 0x000fe200078e00ff */
[----:B------:R-:W-:Y:S01]  /*02a0*/  @!P0 MOV R17, 0x3ffd1eb8 ;  /* 0x3ffd1eb800118802 */ /* 0x000fe20000000f00 */
[----:B------:R-:W-:-:S05]  /*02b0*/  IMAD.MOV.U32 R23, RZ, RZ, RZ ;  /* 0x000000ffff177224 */ /* 0x000fca00078e00ff */
[----:B---3--:R-:W3:Y:S02]  /*02c0*/  @!P0 F2F.F64.F32 R12, R12 ;  /* 0x0000000c000c8310 */ /* 0x008ee40000201800 */
[----:B---3--:R-:W-:-:S06]  /*02d0*/  @!P0 DFMA R10, R10, R16, -R12 ;  /* 0x000000100a0a822b */ /* 0x008fcc000000080c */
[----:B------:R-:W3:Y:S02]  /*02e0*/  @!P0 F2F.F32.F64 R23, R10 ;  /* 0x0000000a00178310 */ /* 0x000ee40000301000 */
[----:B---3--:R-:W-:Y:S04]  /*02f0*/  STG.E desc[UR4][R6.64], R23 ;  /* 0x0000001706007986 */ /* 0x008fe8000c101904 */
[----:B0-----:R-:W3:Y:S04]  /*0300*/  LDG.E R15, desc[UR4][R2.64] ;  /* 0x00000004020f7981 */ /* 0x001ee8000c1e1900 */
[----:B---3--:R0:W-:Y:S04]  /*0310*/  STG.E desc[UR4][R4.64], R15 ;  /* 0x0000000f04007986 */ /* 0x0081e8000c101904 */
[----:B-1----:R-:W3:Y:S04]  /*0320*/  LDG.E R19, desc[UR4][R6.64] ;  /* 0x0000000406137981 */ /* 0x002ee8000c1e1900 */
[----:B---3--:R1:W-:Y:S04]  /*0330*/  STG.E desc[UR4][R2.64], R19 ;  /* 0x0000001302007986 */ /* 0x0083e8000c101904 */
[----:B------:R-:W3:Y:S01]  /*0340*/  @!P0 LDG.E R13, desc[UR4][R4.64] ;  /* 0x00000004040d8981 */ /* 0x000ee2000c1e1900 */
[----:B------:R-:W-:Y:S01]  /*0350*/  @!P0 F2F.F64.F32 R8, R19 ;  /* 0x0000001300088310 */ /* 0x000fe20000201800 */
[----:B--2---:R-:W-:-:S07]  /*0360*/  IMAD.MOV.U32 R21, RZ, RZ, RZ ;  /* 0x000000ffff157224 */ /* 0x004fce00078e00ff */
[----:B---3--:R-:W2:Y:S02]  /*0370*/  @!P0 F2F.F64.F32 R12, R13 ;  /* 0x0000000d000c8310 */ /* 0x008ea40000201800 */
[----:B--2---:R-:W-:-:S06]  /*0380*/  @!P0 DFMA R8, R8, R16, -R12 ;  /* 0x000000100808822b */ /* 0x004fcc000000080c */
[----:B------:R-:W2:Y:S02]  /*0390*/  @!P0 F2F.F32.F64 R21, R8 ;  /* 0x0000000800158310 */ /* 0x000ea40000301000 */
[----:B--2---:R-:W-:Y:S04]  /*03a0*/  STG.E desc[UR4][R6.64], R21 ;  /* 0x0000001506007986 */ /* 0x004fe8000c101904 */
[----:B0-----:R-:W2:Y:S04]  /*03b0*/  LDG.E R15, desc[UR4][R2.64] ;  /* 0x00000004020f7981 */ /* 0x001ea8000c1e1900 */
[----:B--2---:R0:W-:Y:S04]  /*03c0*/  STG.E desc[UR4][R4.64], R15 ;  /* 0x0000000f04007986 */ /* 0x0041e8000c101904 */
[----:B------:R-:W2:Y:S04]  /*03d0*/  LDG.E R23, desc[UR4][R6.64] ;  /* 0x0000000406177981 */ /* 0x000ea8000c1e1900 */
[----:B--2---:R2:W-:Y:S04]  /*03e0*/  STG.E desc[UR4][R2.64], R23 ;  /* 0x0000001702007986 */ /* 0x0045e8000c101904 */
[----:B------:R-:W3:Y:S01]  /*03f0*/  @!P0 LDG.E R12, desc[UR4][R4.64] ;  /* 0x00000004040c8981 */ /* 0x000ee2000c1e1900 */
[----:B------:R-:W-:Y:S01]  /*0400*/  @!P0 F2F.F64.F32 R10, R23 ;  /* 0x00000017000a8310 */ /* 0x000fe20000201800 */
[----:B-1----:R-:W-:-:S07]  /*0410*/  MOV R19, RZ ;  /* 0x000000ff00137202 */ /* 0x002fce0000000f00 */
[----:B---3--:R-:W1:Y:S02]  /*0420*/  @!P0 F2F.F64.F32 R12, R12 ;  /* 0x0000000c000c8310 */ /* 0x008e640000201800 */
[----:B-1----:R-:W-:-:S06]  /*0430*/  @!P0 DFMA R10, R10, R16, -R12 ;  /* 0x000000100a0a822b */ /* 0x002fcc000000080c */
[----:B------:R-:W1:Y:S02]  /*0440*/  @!P0 F2F.F32.F64 R19, R10 ;  /* 0x0000000a00138310 */ /* 0x000e640000301000 */
[----:B-1----:R-:W-:Y:S04]  /*0450*/  STG.E desc[UR4][R6.64], R19 ;  /* 0x0000001306007986 */ /* 0x002fe8000c101904 */
[----:B0-----:R-:W3:Y:S04]  /*0460*/  LDG.E R15, desc[UR4][R2.64] ;  /* 0x00000004020f7981 */ /* 0x001ee8000c1e1900 */
[----:B---3--:R0:W-:Y:S04]  /*0470*/  STG.E desc[UR4][R4.64], R15 ;  /* 0x0000000f04007986 */ /* 0x0081e8000c101904 */
[----:B------:R-:W3:Y:S04]  /*0480*/  LDG.E R21, desc[UR4][R6.64] ;  /* 0x0000000406157981 */ /* 0x000ee8000c1e1900 */
        /* <DEDUP_REMOVED lines=14> */
[----:B-1----:R-:W-:-:S07]  /*0570*/  IMAD.MOV.U32 R21, RZ, RZ, RZ ;  /* 0x000000ffff157224 */ /* 0x002fce00078e00ff */
[----:B---3--:R-:W1:Y:S02]  /*0580*/  @!P0 F2F.F64.F32 R12, R12 ;  /* 0x0000000c000c8310 */ /* 0x008e640000201800 */
[----:B-1----:R-:W-:-:S06]  /*0590*/  @!P0 DFMA R10, R10, R16, -R12 ;  /* 0x000000100a0a822b */ /* 0x002fcc000000080c */
[----:B------:R-:W1:Y:S02]  /*05a0*/  @!P0 F2F.F32.F64 R21, R10 ;  /* 0x0000000a00158310 */ /* 0x000e640000301000 */
[----:B-1----:R-:W-:Y:S04]  /*05b0*/  STG.E desc[UR4][R6.64], R21 ;  /* 0x0000001506007986 */ /* 0x002fe8000c101904 */
[----:B0-----:R-:W3:Y:S04]  /*05c0*/  LDG.E R15, desc[UR4][R2.64] ;  /* 0x00000004020f7981 */ /* 0x001ee8000c1e1900 */
[----:B---3--:R0:W-:Y:S04]  /*05d0*/  STG.E desc[UR4][R4.64], R15 ;  /* 0x0000000f04007986 */ /* 0x0081e8000c101904 */
[----:B------:R-:W3:Y:S04]  /*05e0*/  LDG.E R23, desc[UR4][R6.64] ;  /* 0x0000000406177981 */ /* 0x000ee8000c1e1900 */
[----:B---3--:R-:W-:Y:S04]  /*05f0*/  STG.E desc[UR4][R2.64], R23 ;  /* 0x0000001702007986 */ /* 0x008fe8000c101904 */
[----:B------:R-:W3:Y:S01]  /*0600*/  @!P0 LDG.E R13, desc[UR4][R4.64] ;  /* 0x00000004040d8981 */ /* 0x000ee2000c1e1900 */
[----:B------:R-:W-:Y:S01]  /*0610*/  @!P0 F2F.F64.F32 R8, R23 ;  /* 0x0000001700088310 */ /* 0x000fe20000201800 */
[----:B--2---:R-:W-:-:S07]  /*0620*/  MOV R19, RZ ;  /* 0x000000ff00137202 */ /* 0x004fce0000000f00 */
[----:B---3--:R-:W1:Y:S02]  /*0630*/  @!P0 F2F.F64.F32 R12, R13 ;  /* 0x0000000d000c8310 */ /* 0x008e640000201800 */
[----:B-1----:R-:W-:-:S06]  /*0640*/  @!P0 DFMA R8, R8, R16, -R12 ;  /* 0x000000100808822b */ /* 0x002fcc000000080c */
[----:B------:R-:W1:Y:S02]  /*0650*/  @!P0 F2F.F32.F64 R19, R8 ;  /* 0x0000000800138310 */ /* 0x000e640000301000 */
[----:B-1----:R-:W-:Y:S04]  /*0660*/  STG.E desc[UR4][R6.64], R19 ;  /* 0x0000001306007986 */ /* 0x002fe8000c101904 */
[----:B0-----:R-:W2:Y:S04]  /*0670*/  LDG.E R15, desc[UR4][R2.64] ;  /* 0x00000004020f7981 */ /* 0x001ea8000c1e1900 */
[----:B--2---:R0:W-:Y:S04]  /*0680*/  STG.E desc[UR4][R4.64], R15 ;  /* 0x0000000f04007986 */ /* 0x0041e8000c101904 */
[----:B------:R-:W2:Y:S04]  /*0690*/  LDG.E R21, desc[UR4][R6.64] ;  /* 0x0000000406157981 */ /* 0x000ea8000c1e1900 */
[----:B--2---:R1:W-:Y:S04]  /*06a0*/  STG.E desc[UR4][R2.64], R21 ;  /* 0x0000001502007986 */ /* 0x0043e8000c101904 */
[----:B------:R-:W2:Y:S01]  /*06b0*/  @!P0 LDG.E R12, desc[UR4][R4.64] ;  /* 0x00000004040c8981 */ /* 0x000ea2000c1e1900 */
[----:B------:R-:W-:Y:S01]  /*06c0*/  @!P0 F2F.F64.F32 R10, R21 ;  /* 0x00000015000a8310 */ /* 0x000fe20000201800 */
[----:B------:R-:W-:-:S07]  /*06d0*/  IMAD.MOV.U32 R9, RZ, RZ, RZ ;  /* 0x000000ffff097224 */ /* 0x000fce00078e00ff */
[----:B--2---:R-:W2:Y:S02]  /*06e0*/  @!P0 F2F.F64.F32 R12, R12 ;  /* 0x0000000c000c8310 */ /* 0x004ea40000201800 */
[----:B--2---:R-:W-:-:S06]  /*06f0*/  @!P0 DFMA R10, R10, R16, -R12 ;  /* 0x000000100a0a822b */ /* 0x004fcc000000080c */
[----:B------:R-:W2:Y:S02]  /*0700*/  @!P0 F2F.F32.F64 R9, R10 ;  /* 0x0000000a00098310 */ /* 0x000ea40000301000 */
[----:B--2---:R1:W-:Y:S04]  /*0710*/  STG.E desc[UR4][R6.64], R9 ;  /* 0x0000000906007986 */ /* 0x0043e8000c101904 */
[----:B------:R-:W2:Y:S04]  /*0720*/  LDG.E R13, desc[UR4][R2.64] ;  /* 0x00000004020d7981 */ /* 0x000ea8000c1e1900 */
[----:B--2---:R1:W-:Y:S04]  /*0730*/  STG.E desc[UR4][R4.64], R13 ;  /* 0x0000000d04007986 */ /* 0x0043e8000c101904 */
[----:B0-----:R-:W2:Y:S01]  /*0740*/  LDG.E R15, desc[UR4][R6.64] ;  /* 0x00000004060f7981 */ /* 0x001ea2000c1e1900 */
[----:B------:R-:W-:-:S05]  /*0750*/  VIADD R0, R0, 0x8 ;  /* 0x0000000800007836 */ /* 0x000fca0000000000 */
[----:B------:R-:W-:Y:S01]  /*0760*/  ISETP.NE.AND P2, PT, R0, RZ, PT ;  /* 0x000000ff0000720c */ /* 0x000fe20003f45270 */
[----:B--2---:R1:W-:-:S12]  /*0770*/  STG.E desc[UR4][R2.64], R15 ;  /* 0x0000000f02007986 */ /* 0x0043d8000c101904 */
[----:B------:R-:W-:Y:S05]  /*0780*/  @P2 BRA `(.L_x_1) ;  /* 0xfffffff800802947 */ /* 0x000fea000383ffff */
.L_x_0:
[----:B0-----:R-:W-:Y:S05]  /*0790*/  @!P1 EXIT ;  /* 0x000000000000994d */ /* 0x001fea0003800000 */
[----:B------:R-:W0:Y:S01]  /*07a0*/  LDC R0, c[0x0][0x384] ;  /* 0x0000e100ff007b82 */ /* 0x000e220000000800 */
[----:B------:R-:W-:Y:S02]  /*07b0*/  ISETP.GE.U32.AND P1, PT, R14, 0x4, PT ;  /* 0x000000040e00780c */ /* 0x000fe40003f26070 */
[----:B0-----:R-:W-:-:S11]  /*07c0*/  LOP3.LUT R14, R0, 0x3, RZ, 0xc0, !PT ;  /* 0x00000003000e7812 */ /* 0x001fd600078ec0ff */
[----:B------:R-:W-:Y:S05]  /*07d0*/  @!P1 BRA `(.L_x_2) ;  /* 0x0000000000d89947 */ /* 0x000fea0003800000 */
[----:B------:R-:W-:Y:S01]  /*07e0*/  BSSY.RECONVERGENT B0, `(.L_x_3) ;  /* 0x000000b000007945 */ /* 0x000fe20003800200 */
[----:B-1----:R-:W-:-:S03]  /*07f0*/  MOV R15, RZ ;  /* 0x000000ff000f7202 */ /* 0x002fc60000000f00 */
[----:B------:R-:W-:Y:S05]  /*0800*/  @P0 BRA `(.L_x_4) ;  /* 0x0000000000200947 */ /* 0x000fea0003800000 */
[----:B------:R-:W2:Y:S04]  /*0810*/  LDG.E R12, desc[UR4][R2.64] ;  /* 0x00000004020c7981 */ /* 0x000ea8000c1e1900 */
[----:B------:R-:W3:Y:S01]  /*0820*/  LDG.E R10, desc[UR4][R4.64] ;  /* 0x00000004040a7981 */ /* 0x000ee2000c1e1900 */
[----:B------:R-:W-:Y:S01]  /*0830*/  UMOV UR6, 0x51eb851f ;  /* 0x51eb851f00067882 */ /* 0x000fe20000000000 */
[----:B------:R-:W-:Y:S01]  /*0840*/  UMOV UR7, 0x3ffd1eb8 ;  /* 0x3ffd1eb800077882 */ /* 0x000fe20000000000 */
[----:B--2---:R-:W-:Y:S08]  /*0850*/  F2F.F64.F32 R8, R12 ;  /* 0x0000000c00087310 */ /* 0x004ff00000201800 */
[----:B---3--:R-:W0:Y:S02]  /*0860*/  F2F.F64.F32 R10, R10 ;  /* 0x0000000a000a7310 */ /* 0x008e240000201800 */
[----:B0-----:R-:W-:-:S06]  /*0870*/  DFMA R8, R8, UR6, -R10 ;  /* 0x0000000608087c2b */ /* 0x001fcc000800080a */
[----:B------:R0:W1:Y:S05]  /*0880*/  F2F.F32.F64 R15, R8 ;  /* 0x00000008000f7310 */ /* 0x00006a0000301000 */
.L_x_4:
[----:B------:R-:W-:Y:S05]  /*0890*/  BSYNC.RECONVERGENT B0 ;  /* 0x0000000000007941 */ /* 0x000fea0003800200 */
.L_x_3:
[----:B-1----:R1:W-:Y:S04]  /*08a0*/  STG.E desc[UR4][R6.64], R15 ;  /* 0x0000000f06007986 */ /* 0x0023e8000c101904 */
[----:B------:R-:W2:Y:S04]  /*08b0*/  LDG.E R17, desc[UR4][R2.64] ;  /* 0x0000000402117981 */ /* 0x000ea8000c1e1900 */
[----:B--2---:R-:W-:Y:S04]  /*08c0*/  STG.E desc[UR4][R4.64], R17 ;  /* 0x0000001104007986 */ /* 0x004fe8000c101904 */
[----:B------:R-:W2:Y:S04]  /*08d0*/  LDG.E R19, desc[UR4][R6.64] ;  /* 0x0000000406137981 */ /* 0x000ea8000c1e1900 */
[----:B--2---:R2:W-:Y:S04]  /*08e0*/  STG.E desc[UR4][R2.64], R19 ;  /* 0x0000001302007986 */ /* 0x0045e8000c101904 */
[----:B------:R-:W3:Y:S01]  /*08f0*/  @!P0 LDG.E R10, desc[UR4][R4.64] ;  /* 0x00000004040a8981 */ /* 0x000ee2000c1e1900 */
[----:B0-----:R-:W-:Y:S01]  /*0900*/  @!P0 F2F.F64.F32 R8, R19 ;  /* 0x0000001300088310 */ /* 0x001fe20000201800 */
[----:B------:R-:W-:Y:S01]  /*0910*/  @!P0 IMAD.MOV.U32 R12, RZ, RZ, 0x51eb851f ;  /* 0x51eb851fff0c8424 */ /* 0x000fe200078e00ff */
[----:B------:R-:W-:Y:S01]  /*0920*/  MOV R21, RZ ;  /* 0x000000ff00157202 */ /* 0x000fe20000000f00 */
[----:B------:R-:W-:-:S05]  /*0930*/  @!P0 IMAD.MOV.U32 R13, RZ, RZ, 0x3ffd1eb8 ;  /* 0x3ffd1eb8ff0d8424 */ /* 0x000fca00078e00ff */
[----:B---3--:R-:W0:Y:S02]  /*0940*/  @!P0 F2F.F64.F32 R10, R10 ;  /* 0x0000000a000a8310 */ /* 0x008e240000201800 */
[----:B0-----:R-:W-:-:S06]  /*0950*/  @!P0 DFMA R8, R8, R12, -R10 ;  /* 0x0000000c0808822b */ /* 0x001fcc000000080a */
[----:B------:R-:W0:Y:S02]  /*0960*/  @!P0 F2F.F32.F64 R21, R8 ;  /* 0x0000000800158310 */ /* 0x000e240000301000 */
[----:B0-----:R-:W-:Y:S04]  /*0970*/  STG.E desc[UR4][R6.64], R21 ;  /* 0x0000001506007986 */ /* 0x001fe8000c101904 */
[----:B-1----:R-:W3:Y:S04]  /*0980*/  LDG.E R15, desc[UR4][R2.64] ;  /* 0x00000004020f7981 */ /* 0x002ee8000c1e1900 */
[----:B---3--:R0:W-:Y:S04]  /*0990*/  STG.E desc[UR4][R4.64], R15 ;  /* 0x0000000f04007986 */ /* 0x0081e8000c101904 */
[----:B------:R-:W3:Y:S04]  /*09a0*/  LDG.E R23, desc[UR4][R6.64] ;  /* 0x0000000406177981 */ /* 0x000ee8000c1e1900 */
[----:B---3--:R-:W-:Y:S04]  /*09b0*/  STG.E desc[UR4][R2.64], R23 ;  /* 0x0000001702007986 */ /* 0x008fe8000c101904 */
[----:B------:R-:W3:Y:S01]  /*09c0*/  @!P0 LDG.E R12, desc[UR4][R4.64] ;  /* 0x00000004040c8981 */ /* 0x000ee2000c1e1900 */
[----:B------:R-:W-:Y:S01]  /*09d0*/  @!P0 F2F.F64.F32 R10, R23 ;  /* 0x00000017000a8310 */ /* 0x000fe20000201800 */
[----:B------:R-:W-:Y:S01]  /*09e0*/  @!P0 IMAD.MOV.U32 R16, RZ, RZ, 0x51eb851f ;  /* 0x51eb851fff108424 */ /* 0x000fe200078e00ff */
[----:B--2---:R-:W-:Y:S01]  /*09f0*/  MOV R19, RZ ;  /* 0x000000ff00137202 */ /* 0x004fe20000000f00 */
[----:B------:R-:W-:-:S05]  /*0a00*/  @!P0 IMAD.MOV.U32 R17, RZ, RZ, 0x3ffd1eb8 ;  /* 0x3ffd1eb8ff118424 */ /* 0x000fca00078e00ff */
        /* <DEDUP_REMOVED lines=8> */
[----:B------:R-:W3:Y:S01]  /*0a90*/  @!P0 LDG.E R13, desc[UR4][R4.64] ;  /* 0x00000004040d8981 */ /* 0x000ee2000c1e1900 */
[----:B------:R-:W-:Y:S01]  /*0aa0*/  @!P0 F2F.F64.F32 R8, R21 ;  /* 0x0000001500088310 */ /* 0x000fe20000201800 */
[----:B------:R-:W-:-:S07]  /*0ab0*/  IMAD.MOV.U32 R11, RZ, RZ, RZ ;  /* 0x000000ffff0b7224 */ /* 0x000fce00078e00ff */
[----:B---3--:R-:W1:Y:S02]  /*0ac0*/  @!P0 F2F.F64.F32 R12, R13 ;  /* 0x0000000d000c8310 */ /* 0x008e640000201800 */
[----:B-1----:R-:W-:-:S06]  /*0ad0*/  @!P0 DFMA R8, R8, R16, -R12 ;  /* 0x000000100808822b */ /* 0x002fcc000000080c */
[----:B------:R-:W1:Y:S02]  /*0ae0*/  @!P0 F2F.F32.F64 R11, R8 ;  /* 0x00000008000b8310 */ /* 0x000e640000301000 */
[----:B-1----:R2:W-:Y:S04]  /*0af0*/  STG.E desc[UR4][R6.64], R11 ;  /* 0x0000000b06007986 */ /* 0x0025e8000c101904 */
[----:B0-----:R-:W3:Y:S04]  /*0b00*/  LDG.E R15, desc[UR4][R2.64] ;  /* 0x00000004020f7981 */ /* 0x001ee8000c1e1900 */
[----:B---3--:R2:W-:Y:S04]  /*0b10*/  STG.E desc[UR4][R4.64], R15 ;  /* 0x0000000f04007986 */ /* 0x0085e8000c101904 */
[----:B------:R-:W3:Y:S04]  /*0b20*/  LDG.E R17, desc[UR4][R6.64] ;  /* 0x0000000406117981 */ /* 0x000ee8000c1e1900 */
[----:B---3--:R2:W-:Y:S02]  /*0b30*/  STG.E desc[UR4][R2.64], R17 ;  /* 0x0000001102007986 */ /* 0x0085e4000c101904 */
.L_x_2:
[----:B------:R-:W-:-:S13]  /*0b40*/  ISETP.NE.AND P1, PT, R14, RZ, PT ;  /* 0x000000ff0e00720c */ /* 0x000fda0003f25270 */
[----:B------:R-:W-:Y:S05]  /*0b50*/  @!P1 EXIT ;  /* 0x000000000000994d */ /* 0x000fea0003800000 */
[----:B------:R-:W-:-:S13]  /*0b60*/  ISETP.NE.AND P1, PT, R14, 0x1, PT ;  /* 0x000000010e00780c */ /* 0x000fda0003f25270 */
[----:B------:R-:W-:Y:S05]  /*0b70*/  @!P1 BRA `(.L_x_5) ;  /* 0x0000000000789947 */ /* 0x000fea0003800000 */
[----:B------:R-:W-:Y:S01]  /*0b80*/  BSSY.RECONVERGENT B0, `(.L_x_6) ;  /* 0x000000b000007945 */ /* 0x000fe20003800200 */
[----:B-12---:R-:W-:-:S03]  /*0b90*/  MOV R15, RZ ;  /* 0x000000ff000f7202 */ /* 0x006fc60000000f00 */
        /* <DEDUP_REMOVED lines=9> */
.L_x_7:
[----:B------:R-:W-:Y:S05]  /*0c30*/  BSYNC.RECONVERGENT B0 ;  /* 0x0000000000007941 */ /* 0x000fea0003800200 */
.L_x_6:
[----:B-1----:R1:W-:Y:S04]  /*0c40*/  STG.E desc[UR4][R6.64], R15 ;  /* 0x0000000f06007986 */ /* 0x0023e8000c101904 */
[----:B------:R-:W2:Y:S04]  /*0c50*/  LDG.E R17, desc[UR4][R2.64] ;  /* 0x0000000402117981 */ /* 0x000ea8000c1e1900 */
[----:B--2---:R3:W-:Y:S04]  /*0c60*/  STG.E desc[UR4][R4.64], R17 ;  /* 0x0000001104007986 */ /* 0x0047e8000c101904 */
[----:B------:R-:W2:Y:S04]  /*0c70*/  LDG.E R19, desc[UR4][R6.64] ;  /* 0x0000000406137981 */ /* 0x000ea8000c1e1900 */
[----:B--2---:R3:W-:Y:S04]  /*0c80*/  STG.E desc[UR4][R2.64], R19 ;  /* 0x0000001302007986 */ /* 0x0047e8000c101904 */
[----:B------:R-:W2:Y:S01]  /*0c90*/  @!P0 LDG.E R10, desc[UR4][R4.64] ;  /* 0x00000004040a8981 */ /* 0x000ea2000c1e1900 */
[----:B0-----:R-:W-:Y:S01]  /*0ca0*/  @!P0 F2F.F64.F32 R8, R19 ;  /* 0x0000001300088310 */ /* 0x001fe20000201800 */
[----:B------:R-:W-:Y:S01]  /*0cb0*/  @!P0 IMAD.MOV.U32 R12, RZ, RZ, 0x51eb851f ;  /* 0x51eb851fff0c8424 */ /* 0x000fe200078e00ff */
[----:B------:R-:W-:-:S06]  /*0cc0*/  @!P0 MOV R13, 0x3ffd1eb8 ;  /* 0x3ffd1eb8000d8802 */ /* 0x000fcc0000000f00 */
[----:B--2---:R-:W0:Y:S02]  /*0cd0*/  @!P0 F2F.F64.F32 R10, R10 ;  /* 0x0000000a000a8310 */ /* 0x004e240000201800 */
[----:B0-----:R-:W-:Y:S01]  /*0ce0*/  @!P0 DFMA R8, R8, R12, -R10 ;  /* 0x0000000c0808822b */ /* 0x001fe2000000080a */
[----:B------:R-:W-:-:S06]  /*0cf0*/  IMAD.MOV.U32 R11, RZ, RZ, RZ ;  /* 0x000000ffff0b7224 */ /* 0x000fcc00078e00ff */
[----:B------:R-:W0:Y:S02]  /*0d00*/  @!P0 F2F.F32.F64 R11, R8 ;  /* 0x00000008000b8310 */ /* 0x000e240000301000 */
[----:B0-----:R3:W-:Y:S04]  /*0d10*/  STG.E desc[UR4][R6.64], R11 ;  /* 0x0000000b06007986 */ /* 0x0017e8000c101904 */
[----:B------:R-:W2:Y:S04]  /*0d20*/  LDG.E R13, desc[UR4][R2.64] ;  /* 0x00000004020d7981 */ /* 0x000ea8000c1e1900 */
[----:B--2---:R3:W-:Y:S04]  /*0d30*/  STG.E desc[UR4][R4.64], R13 ;  /* 0x0000000d04007986 */ /* 0x0047e8000c101904 */
[----:B-1----:R-:W2:Y:S04]  /*0d40*/  LDG.E R15, desc[UR4][R6.64] ;  /* 0x00000004060f7981 */ /* 0x002ea8000c1e1900 */
[----:B--2---:R3:W-:Y:S02]  /*0d50*/  STG.E desc[UR4][R2.64], R15 ;  /* 0x0000000f02007986 */ /* 0x0047e4000c101904 */
.L_x_5:
[----:B------:R-:W-:-:S04]  /*0d60*/  LOP3.LUT R0, R0, 0x1, RZ, 0xc0, !PT ;  /* 0x0000000100007812 */ /* 0x000fc800078ec0ff */
[----:B------:R-:W-:-:S13]  /*0d70*/  ISETP.NE.U32.AND P1, PT, R0, 0x1, PT ;  /* 0x000000010000780c */ /* 0x000fda0003f25070 */
[----:B------:R-:W-:Y:S05]  /*0d80*/  @P1 EXIT ;  /* 0x000000000000194d */ /* 0x000fea0003800000 */
[----:B------:R-:W-:Y:S01]  /*0d90*/  BSSY.RECONVERGENT B0, `(.L_x_8) ;  /* 0x000000b000007945 */ /* 0x000fe20003800200 */
[----:B-1----:R-:W-:-:S03]  /*0da0*/  MOV R9, RZ ;  /* 0x000000ff00097202 */ /* 0x002fc60000000f00 */
[----:B------:R-:W-:Y:S05]  /*0db0*/  @P0 BRA `(.L_x_9) ;  /* 0x0000000000200947 */ /* 0x000fea0003800000 */
[----:B------:R-:W4:Y:S04]  /*0dc0*/  LDG.E R0, desc[UR4][R2.64] ;  /* 0x0000000402007981 */ /* 0x000f28000c1e1900 */
[----:B------:R-:W2:Y:S01]  /*0dd0*/  LDG.E R10, desc[UR4][R4.64] ;  /* 0x00000004040a7981 */ /* 0x000ea2000c1e1900 */
[----:B------:R-:W-:Y:S01]  /*0de0*/  UMOV UR6, 0x51eb851f ;  /* 0x51eb851f00067882 */ /* 0x000fe20000000000 */
[----:B------:R-:W-:Y:S01]  /*0df0*/  UMOV UR7, 0x3ffd1eb8 ;  /* 0x3ffd1eb800077882 */ /* 0x000fe20000000000 */
[----:B----4-:R-:W-:Y:S08]  /*0e00*/  F2F.F64.F32 R8, R0 ;  /* 0x0000000000087310 */ /* 0x010ff00000201800 */
[----:B--23--:R-:W0:Y:S02]  /*0e10*/  F2F.F64.F32 R10, R10 ;  /* 0x0000000a000a7310 */ /* 0x00ce240000201800 */
[----:B0-----:R-:W-:-:S10]  /*0e20*/  DFMA R8, R8, UR6, -R10 ;  /* 0x0000000608087c2b */ /* 0x001fd4000800080a */
[----:B------:R0:W1:Y:S02]  /*0e30*/  F2F.F32.F64 R9, R8 ;  /* 0x0000000800097310 */ /* 0x0000640000301000 */
.L_x_9:
[----:B------:R-:W-:Y:S05]  /*0e40*/  BSYNC.RECONVERGENT B0 ;  /* 0x0000000000007941 */ /* 0x000fea0003800200 */
.L_x_8:
[----:B-1----:R-:W-:Y:S04]  /*0e50*/  STG.E desc[UR4][R6.64], R9 ;  /* 0x0000000906007986 */ /* 0x002fe8000c101904 */
[----:B--23--:R-:W2:Y:S04]  /*0e60*/  LDG.E R11, desc[UR4][R2.64] ;  /* 0x00000004020b7981 */ /* 0x00cea8000c1e1900 */
[----:B--2---:R-:W-:Y:S04]  /*0e70*/  STG.E desc[UR4][R4.64], R11 ;  /* 0x0000000b04007986 */ /* 0x004fe8000c101904 */
[----:B------:R-:W2:Y:S04]  /*0e80*/  LDG.E R13, desc[UR4][R6.64] ;  /* 0x00000004060d7981 */ /* 0x000ea8000c1e1900 */
[----:B--2---:R-:W-:Y:S01]  /*0e90*/  STG.E desc[UR4][R2.64], R13 ;  /* 0x0000000d02007986 */ /* 0x004fe2000c101904 */
[----:B------:R-:W-:Y:S05]  /*0ea0*/  EXIT ;  /* 0x000000000000794d */ /* 0x000fea0003800000 */
.L_x_10:
[----:B------:R-:W-:-:S00]  /*0eb0*/  BRA `(.L_x_10) ;  /* 0xfffffffc00fc7947 */ /* 0x000fc0000383ffff */
[----:B------:R-:W-:-:S00]  /*0ec0*/  NOP ;  /* 0x0000000000007918 */ /* 0x000fc00000000000 */
        /* <DEDUP_REMOVED lines=11> */
.L_x_36:


//--------------------- .text._Z9init_lineiPfS_   --------------------------
	.section	.text._Z9init_lineiPfS_,"ax",@progbits
	.align	128
        .global         _Z9init_lineiPfS_
        .type           _Z9init_lineiPfS_,@function
        .size           _Z9init_lineiPfS_,(.L_x_35 - _Z9init_lineiPfS_)
        .other          _Z9init_lineiPfS_,@"STO_CUDA_ENTRY STV_DEFAULT"
_Z9init_lineiPfS_:
.text._Z9init_lineiPfS_:
[----:B------:R-:W0:Y:S01]  /*0000*/  LDC R1, c[0x0][0x37c] ;  /* 0x0000df00ff017b82 */ /* 0x000e220000000800 */
[----:B------:R-:W1:Y:S01]  /*0010*/  LDCU UR4, c[0x0][0x380] ;  /* 0x00007000ff0477ac */ /* 0x000e620008000800 */
[----:B------:R-:W2:Y:S06]  /*0020*/  S2R R5, SR_TID.X ;  /* 0x0000000000057919 */ /* 0x000eac0000002100 */
[----:B------:R-:W2:Y:S01]  /*0030*/  S2UR UR5, SR_CTAID.X ;  /* 0x00000000000579c3 */ /* 0x000ea20000002500 */
[----:B------:R-:W-:Y:S01]  /*0040*/  BSSY.RECONVERGENT B0, `(.L_x_11) ;  /* 0x0000012000007945 */ /* 0x000fe20003800200 */
[----:B0-----:R-:W-:-:S06]  /*0050*/  VIADD R1, R1, 0xffffffd8 ;  /* 0xffffffd801017836 */ /* 0x001fcc0000000000 */
[----:B------:R-:W2:Y:S01]  /*0060*/  LDC R10, c[0x0][0x360] ;  /* 0x0000d800ff0a7b82 */ /* 0x000ea20000000800 */
[----:B-1----:R-:W-:-:S06]  /*0070*/  UIADD3 UR4, UPT, UPT, UR4, -0x1, URZ ;  /* 0xffffffff04047890 */ /* 0x002fcc000fffe0ff */
[----:B------:R-:W-:-:S04]  /*0080*/  I2FP.F32.S32 R3, UR4 ;  /* 0x0000000400037c45 */ /* 0x000fc80008201400 */
[----:B------:R-:W0:Y:S01]  /*0090*/  MUFU.RCP R2, R3 ;  /* 0x0000000300027308 */ /* 0x000e220000001000 */
[----:B--2---:R-:W-:-:S05]  /*00a0*/  IMAD R10, R10, UR5, R5 ;  /* 0x000000050a0a7c24 */ /* 0x004fca000f8e0205 */
[----:B------:R-:W-:-:S04]  /*00b0*/  I2FP.F32.S32 R0, R10 ;  /* 0x0000000a00007245 */ /* 0x000fc80000201400 */
[----:B------:R-:W1:Y:S01]  /*00c0*/  FCHK P0, R0, R3 ;  /* 0x0000000300007302 */ /* 0x000e620000000000 */
[----:B0-----:R-:W-:-:S04]  /*00d0*/  FFMA R5, -R3, R2, 1 ;  /* 0x3f80000003057423 */ /* 0x001fc80000000102 */
[----:B------:R-:W-:-:S04]  /*00e0*/  FFMA R5, R2, R5, R2 ;  /* 0x0000000502057223 */ /* 0x000fc80000000002 */
[----:B------:R-:W-:-:S04]  /*00f0*/  FFMA R2, R0, R5, RZ ;  /* 0x0000000500027223 */ /* 0x000fc800000000ff */
[----:B------:R-:W-:-:S04]  /*0100*/  FFMA R4, -R3, R2, R0 ;  /* 0x0000000203047223 */ /* 0x000fc80000000100 */
[----:B------:R-:W-:Y:S01]  /*0110*/  FFMA R4, R5, R4, R2 ;  /* 0x0000000405047223 */ /* 0x000fe20000000002 */
[----:B-1----:R-:W-:Y:S06]  /*0120*/  @!P0 BRA `(.L_x_12) ;  /* 0x00000000000c8947 */ /* 0x002fec0003800000 */
[----:B------:R-:W-:-:S07]  /*0130*/  MOV R2, 0x150 ;  /* 0x0000015000027802 */ /* 0x000fce0000000f00 */
[----:B------:R-:W-:Y:S05]  /*0140*/  CALL.REL.NOINC `($__internal_0_$__cuda_sm3x_div_rn_noftz_f32_slowpath) ;  /* 0x0000000400107944 */ /* 0x000fea0003c00000 */
[----:B------:R-:W-:-:S07]  /*0150*/  IMAD.MOV.U32 R4, RZ, RZ, R0 ;  /* 0x000000ffff047224 */ /* 0x000fce00078e0000 */
.L_x_12:
[----:B------:R-:W-:Y:S05]  /*0160*/  BSYNC.RECONVERGENT B0 ;  /* 0x0000000000007941 */ /* 0x000fea0003800200 */
.L_x_11:
[----:B------:R-:W0:Y:S01]  /*0170*/  F2F.F64.F32 R16, R4 ;  /* 0x0000000400107310 */ /* 0x000e220000201800 */
[----:B------:R-:W-:Y:S01]  /*0180*/  UMOV UR4, 0x53c8d4f1 ;  /* 0x53c8d4f100047882 */ /* 0x000fe20000000000 */
[----:B------:R-:W-:Y:S01]  /*0190*/  UMOV UR5, 0x401921fb ;  /* 0x401921fb00057882 */ /* 0x000fe20000000000 */
[----:B------:R-:W-:Y:S01]  /*01a0*/  BSSY.RECONVERGENT B0, `(.L_x_13) ;  /* 0x0000019000007945 */ /* 0x000fe20003800200 */
[----:B0-----:R-:W-:Y:S02]  /*01b0*/  DMUL R16, R16, UR4 ;  /* 0x0000000410107c28 */ /* 0x001fe40008000000 */
[----:B------:R-:W0:Y:S06]  /*01c0*/  LDCU.64 UR4, c[0x0][0x358] ;  /* 0x00006b00ff0477ac */ /* 0x000e2c0008000a00 */
[----:B------:R-:W-:-:S14]  /*01d0*/  DSETP.NEU.AND P0, PT, |R16|, +INF , PT ;  /* 0x7ff000001000742a */ /* 0x000fdc0003f0d200 */
[----:B------:R-:W-:Y:S01]  /*01e0*/  @!P0 DMUL R2, RZ, R16 ;  /* 0x00000010ff028228 */ /* 0x000fe20000000000 */
[----:B------:R-:W-:Y:S01]  /*01f0*/  @!P0 IMAD.MOV.U32 R0, RZ, RZ, RZ ;  /* 0x000000ffff008224 */ /* 0x000fe200078e00ff */
[----:B0-----:R-:W-:Y:S09]  /*0200*/  @!P0 BRA `(.L_x_14) ;  /* 0x0000000000488947 */ /* 0x001ff20003800000 */
[----:B------:R-:W-:Y:S01]  /*0210*/  UMOV UR6, 0x6dc9c883 ;  /* 0x6dc9c88300067882 */ /* 0x000fe20000000000 */
[----:B------:R-:W-:Y:S01]  /*0220*/  UMOV UR7, 0x3fe45f30 ;  /* 0x3fe45f3000077882 */ /* 0x000fe20000000000 */
[C---:B------:R-:W-:Y:S02]  /*0230*/  DSETP.GE.AND P0, PT, |R16|.reuse, 2.14748364800000000000e+09, PT ;  /* 0x41e000001000742a */ /* 0x040fe40003f06200 */
[----:B------:R-:W-:Y:S01]  /*0240*/  DMUL R4, R16, UR6 ;  /* 0x0000000610047c28 */ /* 0x000fe20008000000 */
[----:B------:R-:W-:Y:S01]  /*0250*/  UMOV UR6, 0x54442d18 ;  /* 0x54442d1800067882 */ /* 0x000fe20000000000 */
[----:B------:R-:W-:-:S04]  /*0260*/  UMOV UR7, 0x3ff921fb ;  /* 0x3ff921fb00077882 */ /* 0x000fc80000000000 */
[----:B------:R-:W0:Y:S08]  /*0270*/  F2I.F64 R0, R4 ;  /* 0x0000000400007311 */ /* 0x000e300000301100 */
[----:B0-----:R-:W0:Y:S02]  /*0280*/  I2F.F64 R2, R0 ;  /* 0x0000000000027312 */ /* 0x001e240000201c00 */
[----:B0-----:R-:W-:Y:S01]  /*0290*/  DFMA R6, R2, -UR6, R16 ;  /* 0x8000000602067c2b */ /* 0x001fe20008000010 */
[----:B------:R-:W-:Y:S01]  /*02a0*/  UMOV UR6, 0x33145c00 ;  /* 0x33145c0000067882 */ /* 0x000fe20000000000 */
[----:B------:R-:W-:-:S06]  /*02b0*/  UMOV UR7, 0x3c91a626 ;  /* 0x3c91a62600077882 */ /* 0x000fcc0000000000 */
[----:B------:R-:W-:Y:S01]  /*02c0*/  DFMA R6, R2, -UR6, R6 ;  /* 0x8000000602067c2b */ /* 0x000fe20008000006 */
[----:B------:R-:W-:Y:S01]  /*02d0*/  UMOV UR6, 0x252049c0 ;  /* 0x252049c000067882 */ /* 0x000fe20000000000 */
[----:B------:R-:W-:-:S06]  /*02e0*/  UMOV UR7, 0x397b839a ;  /* 0x397b839a00077882 */ /* 0x000fcc0000000000 */
[----:B------:R-:W-:Y:S01]  /*02f0*/  DFMA R2, R2, -UR6, R6 ;  /* 0x8000000602027c2b */ /* 0x000fe20008000006 */
[----:B------:R-:W-:Y:S10]  /*0300*/  @!P0 BRA `(.L_x_14) ;  /* 0x0000000000088947 */ /* 0x000ff40003800000 */
[----:B------:R-:W-:-:S07]  /*0310*/  MOV R12, 0x330 ;  /* 0x00000330000c7802 */ /* 0x000fce0000000f00 */
[----:B------:R-:W-:Y:S05]  /*0320*/  CALL.REL.NOINC `($_Z9init_lineiPfS_$__internal_trig_reduction_slowpathd) ;  /* 0x0000000800387944 */ /* 0x000fea0003c00000 */
.L_x_14:
[----:B------:R-:W-:Y:S05]  /*0330*/  BSYNC.RECONVERGENT B0 ;  /* 0x0000000000007941 */ /* 0x000fea0003800200 */
.L_x_13:
[----:B------:R-:W0:Y:S01]  /*0340*/  LDCU.64 UR6, c[0x4][0x8] ;  /* 0x01000100ff0677ac */ /* 0x000e220008000a00 */
[----:B------:R-:W-:-:S05]  /*0350*/  IMAD.SHL.U32 R4, R0, 0x40, RZ ;  /* 0x0000004000047824 */ /* 0x000fca00078e00ff */
[----:B------:R-:W-:-:S04]  /*0360*/  LOP3.LUT R4, R4, 0x40, RZ, 0xc0, !PT ;  /* 0x0000004004047812 */ /* 0x000fc800078ec0ff */
[----:B0-----:R-:W-:-:S05]  /*0370*/  IADD3 R20, P0, PT, R4, UR6, RZ ;  /* 0x0000000604147c10 */ /* 0x001fca000ff1e0ff */
[----:B------:R-:W-:-:S05]  /*0380*/  IMAD.X R21, RZ, RZ, UR7, P0 ;  /* 0x00000007ff157e24 */ /* 0x000fca00080e06ff */
[----:B------:R-:W2:Y:S04]  /*0390*/  LDG.E.128.CONSTANT R16, desc[UR4][R20.64] ;  /* 0x0000000414107981 */ /* 0x000ea8000c1e9d00 */
[----:B------:R-:W3:Y:S04]  /*03a0*/  LDG.E.128.CONSTANT R12, desc[UR4][R20.64+0x10] ;  /* 0x00001004140c7981 */ /* 0x000ee8000c1e9d00 */
[----:B------:R-:W4:Y:S01]  /*03b0*/  LDG.E.128.CONSTANT R4, desc[UR4][R20.64+0x20] ;  /* 0x0000200414047981 */ /* 0x000f22000c1e9d00 */
[----:B------:R-:W-:Y:S01]  /*03c0*/  LOP3.LUT R8, R0, 0x1, RZ, 0xc0, !PT ;  /* 0x0000000100087812 */ /* 0x000fe200078ec0ff */
[----:B------:R-:W-:-:S02]  /*03d0*/  IMAD.MOV.U32 R22, RZ, RZ, 0x20fd8164 ;  /* 0x20fd8164ff167424 */ /* 0x000fc400078e00ff */
[----:B------:R-:W-:Y:S01]  /*03e0*/  IMAD.MOV.U32 R11, RZ, RZ, 0x3da8ff83 ;  /* 0x3da8ff83ff0b7424 */ /* 0x000fe200078e00ff */
[----:B------:R-:W-:Y:S01]  /*03f0*/  ISETP.NE.U32.AND P0, PT, R8, 0x1, PT ;  /* 0x000000010800780c */ /* 0x000fe20003f05070 */
[----:B------:R-:W-:-:S03]  /*0400*/  DMUL R8, R2, R2 ;  /* 0x0000000202087228 */ /* 0x000fc60000000000 */
[----:B------:R-:W-:Y:S02]  /*0410*/  FSEL R22, R22, -8.06006814911005101289e+34, !P0 ;  /* 0xf9785eba16167808 */ /* 0x000fe40004000000 */
[----:B------:R-:W-:-:S06]  /*0420*/  FSEL R23, -R11, 0.11223486810922622681, !P0 ;  /* 0x3de5db650b177808 */ /* 0x000fcc0004000100 */
[----:B--2---:R-:W-:-:S08]  /*0430*/  DFMA R16, R8, R22, R16 ;  /* 0x000000160810722b */ /* 0x004fd00000000010 */
[----:B------:R-:W-:-:S08]  /*0440*/  DFMA R16, R8, R16, R18 ;  /* 0x000000100810722b */ /* 0x000fd00000000012 */
[----:B---3--:R-:W-:-:S08]  /*0450*/  DFMA R12, R8, R16, R12 ;  /* 0x00000010080c722b */ /* 0x008fd0000000000c */
[----:B------:R-:W-:-:S08]  /*0460*/  DFMA R12, R8, R12, R14 ;  /* 0x0000000c080c722b */ /* 0x000fd0000000000e */
[----:B----4-:R-:W-:-:S08]  /*0470*/  DFMA R4, R8, R12, R4 ;  /* 0x0000000c0804722b */ /* 0x010fd00000000004 */
[----:B------:R-:W-:Y:S01]  /*0480*/  DFMA R4, R8, R4, R6 ;  /* 0x000000040804722b */ /* 0x000fe20000000006 */
[----:B------:R-:W0:Y:S07]  /*0490*/  LDC.64 R6, c[0x0][0x388] ;  /* 0x0000e200ff067b82 */ /* 0x000e2e0000000a00 */
[----:B------:R-:W-:Y:S02]  /*04a0*/  DFMA R2, R4, R2, R2 ;  /* 0x000000020402722b */ /* 0x000fe40000000002 */
[----:B------:R-:W-:Y:S01]  /*04b0*/  DFMA R4, R8, R4, 1 ;  /* 0x3ff000000804742b */ /* 0x000fe20000000004 */
[----:B------:R-:W1:Y:S09]  /*04c0*/  LDC.64 R8, c[0x0][0x390] ;  /* 0x0000e400ff087b82 */ /* 0x000e720000000a00 */
[----:B------:R-:W-:-:S02]  /*04d0*/  FSEL R4, R4, R2, !P0 ;  /* 0x0000000204047208 */ /* 0x000fc40004000000 */
[----:B------:R-:W-:Y:S02]  /*04e0*/  FSEL R5, R5, R3, !P0 ;  /* 0x0000000305057208 */ /* 0x000fe40004000000 */
[----:B------:R-:W-:-:S04]  /*04f0*/  LOP3.LUT P0, RZ, R0, 0x2, RZ, 0xc0, !PT ;  /* 0x0000000200ff7812 */ /* 0x000fc8000780c0ff */
[----:B------:R-:W-:-:S10]  /*0500*/  DADD R2, RZ, -R4 ;  /* 0x00000000ff027229 */ /* 0x000fd40000000804 */
[----:B------:R-:W-:Y:S02]  /*0510*/  FSEL R5, R5, R3, !P0 ;  /* 0x0000000305057208 */ /* 0x000fe40004000000 */
[----:B------:R-:W-:Y:S01]  /*0520*/  FSEL R4, R4, R2, !P0 ;  /* 0x0000000204047208 */ /* 0x000fe20004000000 */
[----:B0-----:R-:W-:-:S03]  /*0530*/  IMAD.WIDE R2, R10, 0x4, R6 ;  /* 0x000000040a027825 */ /* 0x001fc600078e0206 */
[----:B------:R-:W0:Y:S01]  /*0540*/  F2F.F32.F64 R5, R4 ;  /* 0x0000000400057310 */ /* 0x000e220000301000 */
[----:B-1----:R-:W-:Y:S01]  /*0550*/  IMAD.WIDE R10, R10, 0x4, R8 ;  /* 0x000000040a0a7825 */ /* 0x002fe200078e0208 */
[----:B0-----:R-:W-:Y:S04]  /*0560*/  STG.E desc[UR4][R2.64], R5 ;  /* 0x0000000502007986 */ /* 0x001fe8000c101904 */
[----:B------:R-:W-:Y:S01]  /*0570*/  STG.E desc[UR4][R10.64], R5 ;  /* 0x000000050a007986 */ /* 0x000fe2000c101904 */
[----:B------:R-:W-:Y:S05]  /*0580*/  EXIT ;  /* 0x000000000000794d */ /* 0x000fea0003800000 */
        .weak           $__internal_0_$__cuda_sm3x_div_rn_noftz_f32_slowpath
        .type           $__internal_0_$__cuda_sm3x_div_rn_noftz_f32_slowpath,@function
        .size           $__internal_0_$__cuda_sm3x_div_rn_noftz_f32_slowpath,($_Z9init_lineiPfS_$__internal_trig_reduction_slowpathd - $__internal_0_$__cuda_sm3x_div_rn_noftz_f32_slowpath)
$__internal_0_$__cuda_sm3x_div_rn_noftz_f32_slowpath:
[--C-:B------:R-:W-:Y:S01]  /*0590*/  SHF.R.U32.HI R5, RZ, 0x17, R3.reuse ;  /* 0x00000017ff057819 */ /* 0x100fe20000011603 */
[----:B------:R-:W-:Y:S01]  /*05a0*/  BSSY.RECONVERGENT B1, `(.L_x_15) ;  /* 0x0000064000017945 */ /* 0x000fe20003800200 */
[--C-:B------:R-:W-:Y:S01]  /*05b0*/  SHF.R.U32.HI R4, RZ, 0x17, R0.reuse ;  /* 0x00000017ff047819 */ /* 0x100fe20000011600 */
[----:B------:R-:W-:Y:S01]  /*05c0*/  IMAD.MOV.U32 R6, RZ, RZ, R0 ;  /* 0x000000ffff067224 */ /* 0x000fe200078e0000 */
[----:B------:R-:W-:Y:S01]  /*05d0*/  LOP3.LUT R5, R5, 0xff, RZ, 0xc0, !PT ;  /* 0x000000ff05057812 */ /* 0x000fe200078ec0ff */
[----:B------:R-:W-:Y:S01]  /*05e0*/  IMAD.MOV.U32 R7, RZ, RZ, R3 ;  /* 0x000000ffff077224 */ /* 0x000fe200078e0003 */
[----:B------:R-:W-:-:S03]  /*05f0*/  LOP3.LUT R4, R4, 0xff, RZ, 0xc0, !PT ;  /* 0x000000ff04047812 */ /* 0x000fc600078ec0ff */
[----:B------:R-:W-:Y:S02]  /*0600*/  VIADD R11, R5, 0xffffffff ;  /* 0xffffffff050b7836 */ /* 0x000fe40000000000 */
[----:B------:R-:W-:-:S03]  /*0610*/  VIADD R9, R4, 0xffffffff ;  /* 0xffffffff04097836 */ /* 0x000fc60000000000 */
[----:B------:R-:W-:-:S04]  /*0620*/  ISETP.GT.U32.AND P0, PT, R11, 0xfd, PT ;  /* 0x000000fd0b00780c */ /* 0x000fc80003f04070 */
[----:B------:R-:W-:-:S13]  /*0630*/  ISETP.GT.U32.OR P0, PT, R9, 0xfd, P0 ;  /* 0x000000fd0900780c */ /* 0x000fda0000704470 */
[----:B------:R-:W-:Y:S01]  /*0640*/  @!P0 IMAD.MOV.U32 R8, RZ, RZ, RZ ;  /* 0x000000ffff088224 */ /* 0x000fe200078e00ff */
[----:B------:R-:W-:Y:S06]  /*0650*/  @!P0 BRA `(.L_x_16) ;  /* 0x00000000005c8947 */ /* 0x000fec0003800000 */
[----:B------:R-:W-:Y:S02]  /*0660*/  FSETP.GTU.FTZ.AND P0, PT, |R0|, +INF , PT ;  /* 0x7f8000000000780b */ /* 0x000fe40003f1c200 */
[----:B------:R-:W-:-:S04]  /*0670*/  FSETP.GTU.FTZ.AND P1, PT, |R3|, +INF , PT ;  /* 0x7f8000000300780b */ /* 0x000fc80003f3c200 */
[----:B------:R-:W-:-:S13]  /*0680*/  PLOP3.LUT P0, PT, P0, P1, PT, 0xf8, 0x8f ;  /* 0x00000000008f781c */ /* 0x000fda0000703f70 */
[----:B------:R-:W-:Y:S05]  /*0690*/  @P0 BRA `(.L_x_17) ;  /* 0x00000004004c0947 */ /* 0x000fea0003800000 */
[----:B------:R-:W-:-:S13]  /*06a0*/  LOP3.LUT P0, RZ, R7, 0x7fffffff, R6, 0xc8, !PT ;  /* 0x7fffffff07ff7812 */ /* 0x000fda000780c806 */
[----:B------:R-:W-:Y:S05]  /*06b0*/  @!P0 BRA `(.L_x_18) ;  /* 0x00000004003c8947 */ /* 0x000fea0003800000 */
[C---:B------:R-:W-:Y:S02]  /*06c0*/  FSETP.NEU.FTZ.AND P2, PT, |R0|.reuse, +INF , PT ;  /* 0x7f8000000000780b */ /* 0x040fe40003f5d200 */
[----:B------:R-:W-:Y:S02]  /*06d0*/  FSETP.NEU.FTZ.AND P1, PT, |R3|, +INF , PT ;  /* 0x7f8000000300780b */ /* 0x000fe40003f3d200 */
[----:B------:R-:W-:-:S11]  /*06e0*/  FSETP.NEU.FTZ.AND P0, PT, |R0|, +INF , PT ;  /* 0x7f8000000000780b */ /* 0x000fd60003f1d200 */
[----:B------:R-:W-:Y:S05]  /*06f0*/  @!P1 BRA !P2, `(.L_x_18) ;  /* 0x00000004002c9947 */ /* 0x000fea0005000000 */
[----:B------:R-:W-:-:S04]  /*0700*/  LOP3.LUT P2, RZ, R6, 0x7fffffff, RZ, 0xc0, !PT ;  /* 0x7fffffff06ff7812 */ /* 0x000fc8000784c0ff */
[----:B------:R-:W-:-:S13]  /*0710*/  PLOP3.LUT P1, PT, P1, P2, PT, 0x2f, 0xf2 ;  /* 0x0000000000f2781c */ /* 0x000fda0000f24577 */
[----:B------:R-:W-:Y:S05]  /*0720*/  @P1 BRA `(.L_x_19) ;  /* 0x0000000400181947 */ /* 0x000fea0003800000 */
[----:B------:R-:W-:-:S04]  /*0730*/  LOP3.LUT P1, RZ, R7, 0x7fffffff, RZ, 0xc0, !PT ;  /* 0x7fffffff07ff7812 */ /* 0x000fc8000782c0ff */
[----:B------:R-:W-:-:S13]  /*0740*/  PLOP3.LUT P0, PT, P0, P1, PT, 0x2f, 0xf2 ;  /* 0x0000000000f2781c */ /* 0x000fda0000702577 */
[----:B------:R-:W-:Y:S05]  /*0750*/  @P0 BRA `(.L_x_20) ;  /* 0x0000000400000947 */ /* 0x000fea0003800000 */
[----:B------:R-:W-:Y:S02]  /*0760*/  ISETP.GE.AND P0, PT, R9, RZ, PT ;  /* 0x000000ff0900720c */ /* 0x000fe40003f06270 */
[----:B------:R-:W-:-:S11]  /*0770*/  ISETP.GE.AND P1, PT, R11, RZ, PT ;  /* 0x000000ff0b00720c */ /* 0x000fd60003f26270 */
[----:B------:R-:W-:Y:S02]  /*0780*/  @P0 IMAD.MOV.U32 R8, RZ, RZ, RZ ;  /* 0x000000ffff080224 */ /* 0x000fe400078e00ff */
[----:B------:R-:W-:Y:S01]  /*0790*/  @!P0 FFMA R6, R0, 1.84467440737095516160e+19, RZ ;  /* 0x5f80000000068823 */ /* 0x000fe200000000ff */
[----:B------:R-:W-:Y:S02]  /*07a0*/  @!P0 IMAD.MOV.U32 R8, RZ, RZ, -0x40 ;  /* 0xffffffc0ff088424 */ /* 0x000fe400078e00ff */
[----:B------:R-:W-:Y:S02]  /*07b0*/  @!P1 FFMA R7, R3, 1.84467440737095516160e+19, RZ ;  /* 0x5f80000003079823 */ /* 0x000fe400000000ff */
[----:B------:R-:W-:-:S07]  /*07c0*/  @!P1 VIADD R8, R8, 0x40 ;  /* 0x0000004008089836 */ /* 0x000fce0000000000 */
.L_x_16:
[----:B------:R-:W-:Y:S01]  /*07d0*/  LEA R0, R5, 0xc0800000, 0x17 ;  /* 0xc080000005007811 */ /* 0x000fe200078eb8ff */
[----:B------:R-:W-:Y:S01]  /*07e0*/  VIADD R4, R4, 0xffffff81 ;  /* 0xffffff8104047836 */ /* 0x000fe20000000000 */
[----:B------:R-:W-:Y:S03]  /*07f0*/  BSSY.RECONVERGENT B2, `(.L_x_21) ;  /* 0x0000035000027945 */ /* 0x000fe60003800200 */
[----:B------:R-:W-:Y:S01]  /*0800*/  IMAD.IADD R7, R7, 0x1, -R0 ;  /* 0x0000000107077824 */ /* 0x000fe200078e0a00 */
[C---:B------:R-:W-:Y:S01]  /*0810*/  IADD3 R5, PT, PT, R4.reuse, 0x7f, -R5 ;  /* 0x0000007f04057810 */ /* 0x040fe20007ffe805 */
[----:B------:R-:W-:Y:S02]  /*0820*/  IMAD R0, R4, -0x800000, R6 ;  /* 0xff80000004007824 */ /* 0x000fe400078e0206 */
[----:B------:R-:W0:Y:S01]  /*0830*/  MUFU.RCP R3, R7 ;  /* 0x0000000700037308 */ /* 0x000e220000001000 */
[----:B------:R-:W-:Y:S01]  /*0840*/  FADD.FTZ R9, -R7, -RZ ;  /* 0x800000ff07097221 */ /* 0x000fe20000010100 */
[----:B------:R-:W-:-:S03]  /*0850*/  IMAD.IADD R5, R5, 0x1, R8 ;  /* 0x0000000105057824 */ /* 0x000fc600078e0208 */
[----:B0-----:R-:W-:-:S04]  /*0860*/  FFMA R12, R3, R9, 1 ;  /* 0x3f800000030c7423 */ /* 0x001fc80000000009 */
[----:B------:R-:W-:-:S04]  /*0870*/  FFMA R12, R3, R12, R3 ;  /* 0x0000000c030c7223 */ /* 0x000fc80000000003 */
[----:B------:R-:W-:-:S04]  /*0880*/  FFMA R3, R0, R12, RZ ;  /* 0x0000000c00037223 */ /* 0x000fc800000000ff */
[----:B------:R-:W-:-:S04]  /*0890*/  FFMA R6, R9, R3, R0 ;  /* 0x0000000309067223 */ /* 0x000fc80000000000 */
[----:B------:R-:W-:-:S04]  /*08a0*/  FFMA R11, R12, R6, R3 ;  /* 0x000000060c0b7223 */ /* 0x000fc80000000003 */
[----:B------:R-:W-:-:S04]  /*08b0*/  FFMA R6, R9, R11, R0 ;  /* 0x0000000b09067223 */ /* 0x000fc80000000000 */
[----:B------:R-:W-:-:S05]  /*08c0*/  FFMA R0, R12, R6, R11 ;  /* 0x000000060c007223 */ /* 0x000fca000000000b */
[----:B------:R-:W-:-:S04]  /*08d0*/  SHF.R.U32.HI R3, RZ, 0x17, R0 ;  /* 0x00000017ff037819 */ /* 0x000fc80000011600 */
[----:B------:R-:W-:-:S05]  /*08e0*/  LOP3.LUT R3, R3, 0xff, RZ, 0xc0, !PT ;  /* 0x000000ff03037812 */ /* 0x000fca00078ec0ff */
[----:B------:R-:W-:-:S04]  /*08f0*/  IMAD.IADD R7, R3, 0x1, R5 ;  /* 0x0000000103077824 */ /* 0x000fc800078e0205 */
[----:B------:R-:W-:-:S05]  /*0900*/  VIADD R3, R7, 0xffffffff ;  /* 0xffffffff07037836 */ /* 0x000fca0000000000 */
[----:B------:R-:W-:-:S13]  /*0910*/  ISETP.GE.U32.AND P0, PT, R3, 0xfe, PT ;  /* 0x000000fe0300780c */ /* 0x000fda0003f06070 */
[----:B------:R-:W-:Y:S05]  /*0920*/  @!P0 BRA `(.L_x_22) ;  /* 0x0000000000808947 */ /* 0x000fea0003800000 */
[----:B------:R-:W-:-:S13]  /*0930*/  ISETP.GT.AND P0, PT, R7, 0xfe, PT ;  /* 0x000000fe0700780c */ /* 0x000fda0003f04270 */
[----:B------:R-:W-:Y:S05]  /*0940*/  @P0 BRA `(.L_x_23) ;  /* 0x00000000006c0947 */ /* 0x000fea0003800000 */
[----:B------:R-:W-:-:S13]  /*0950*/  ISETP.GE.AND P0, PT, R7, 0x1, PT ;  /* 0x000000010700780c */ /* 0x000fda0003f06270 */
[----:B------:R-:W-:Y:S05]  /*0960*/  @P0 BRA `(.L_x_24) ;  /* 0x0000000000740947 */ /* 0x000fea0003800000 */
[----:B------:R-:W-:Y:S02]  /*0970*/  ISETP.GE.AND P0, PT, R7, -0x18, PT ;  /* 0xffffffe80700780c */ /* 0x000fe40003f06270 */
[----:B------:R-:W-:-:S11]  /*0980*/  LOP3.LUT R0, R0, 0x80000000, RZ, 0xc0, !PT ;  /* 0x8000000000007812 */ /* 0x000fd600078ec0ff */
[----:B------:R-:W-:Y:S05]  /*0990*/  @!P0 BRA `(.L_x_24) ;  /* 0x0000000000688947 */ /* 0x000fea0003800000 */
[CCC-:B------:R-:W-:Y:S01]  /*09a0*/  FFMA.RZ R3, R12.reuse, R6.reuse, R11.reuse ;  /* 0x000000060c037223 */ /* 0x1c0fe2000000c00b */
[CCC-:B------:R-:W-:Y:S01]  /*09b0*/  FFMA.RM R4, R12.reuse, R6.reuse, R11.reuse ;  /* 0x000000060c047223 */ /* 0x1c0fe2000000400b */
[C---:B------:R-:W-:Y:S02]  /*09c0*/  ISETP.NE.AND P2, PT, R7.reuse, RZ, PT ;  /* 0x000000ff0700720c */ /* 0x040fe40003f45270 */
[----:B------:R-:W-:Y:S02]  /*09d0*/  ISETP.NE.AND P1, PT, R7, RZ, PT ;  /* 0x000000ff0700720c */ /* 0x000fe40003f25270 */
[----:B------:R-:W-:Y:S01]  /*09e0*/  LOP3.LUT R5, R3, 0x7fffff, RZ, 0xc0, !PT ;  /* 0x007fffff03057812 */ /* 0x000fe200078ec0ff */
[----:B------:R-:W-:Y:S01]  /*09f0*/  FFMA.RP R3, R12, R6, R11 ;  /* 0x000000060c037223 */ /* 0x000fe2000000800b */
[----:B------:R-:W-:Y:S02]  /*0a00*/  VIADD R6, R7, 0x20 ;  /* 0x0000002007067836 */ /* 0x000fe40000000000 */
[----:B------:R-:W-:Y:S01]  /*0a10*/  LOP3.LUT R5, R5, 0x800000, RZ, 0xfc, !PT ;  /* 0x0080000005057812 */ /* 0x000fe200078efcff */
[----:B------:R-:W-:Y:S01]  /*0a20*/  IMAD.MOV R7, RZ, RZ, -R7 ;  /* 0x000000ffff077224 */ /* 0x000fe200078e0a07 */
[----:B------:R-:W-:-:S02]  /*0a30*/  FSETP.NEU.FTZ.AND P0, PT, R3, R4, PT ;  /* 0x000000040300720b */ /* 0x000fc40003f1d000 */
[----:B------:R-:W-:Y:S02]  /*0a40*/  SHF.L.U32 R6, R5, R6, RZ ;  /* 0x0000000605067219 */ /* 0x000fe400000006ff */
[----:B------:R-:W-:Y:S02]  /*0a50*/  SEL R4, R7, RZ, P2 ;  /* 0x000000ff07047207 */ /* 0x000fe40001000000 */
[----:B------:R-:W-:Y:S02]  /*0a60*/  ISETP.NE.AND P1, PT, R6, RZ, P1 ;  /* 0x000000ff0600720c */ /* 0x000fe40000f25270 */
[----:B------:R-:W-:Y:S02]  /*0a70*/  SHF.R.U32.HI R4, RZ, R4, R5 ;  /* 0x00000004ff047219 */ /* 0x000fe40000011605 */
[----:B------:R-:W-:Y:S02]  /*0a80*/  PLOP3.LUT P0, PT, P0, P1, PT, 0xf8, 0x8f ;  /* 0x00000000008f781c */ /* 0x000fe40000703f70 */
[----:B------:R-:W-:-:S02]  /*0a90*/  SHF.R.U32.HI R6, RZ, 0x1, R4 ;  /* 0x00000001ff067819 */ /* 0x000fc40000011604 */
[----:B------:R-:W-:-:S04]  /*0aa0*/  SEL R3, RZ, 0x1, !P0 ;  /* 0x00000001ff037807 */ /* 0x000fc80004000000 */
[----:B------:R-:W-:-:S04]  /*0ab0*/  LOP3.LUT R3, R3, 0x1, R6, 0xf8, !PT ;  /* 0x0000000103037812 */ /* 0x000fc800078ef806 */
[----:B------:R-:W-:-:S05]  /*0ac0*/  LOP3.LUT R3, R3, R4, RZ, 0xc0, !PT ;  /* 0x0000000403037212 */ /* 0x000fca00078ec0ff */
[----:B------:R-:W-:-:S05]  /*0ad0*/  IMAD.IADD R3, R6, 0x1, R3 ;  /* 0x0000000106037824 */ /* 0x000fca00078e0203 */
[----:B------:R-:W-:Y:S01]  /*0ae0*/  LOP3.LUT R0, R3, R0, RZ, 0xfc, !PT ;  /* 0x0000000003007212 */ /* 0x000fe200078efcff */
[----:B------:R-:W-:Y:S06]  /*0af0*/  BRA `(.L_x_24) ;  /* 0x0000000000107947 */ /* 0x000fec0003800000 */
.L_x_23:
[----:B------:R-:W-:-:S04]  /*0b00*/  LOP3.LUT R0, R0, 0x80000000, RZ, 0xc0, !PT ;  /* 0x8000000000007812 */ /* 0x000fc800078ec0ff */
[----:B------:R-:W-:Y:S01]  /*0b10*/  LOP3.LUT R0, R0, 0x7f800000, RZ, 0xfc, !PT ;  /* 0x7f80000000007812 */ /* 0x000fe200078efcff */
[----:B------:R-:W-:Y:S06]  /*0b20*/  BRA `(.L_x_24) ;  /* 0x0000000000047947 */ /* 0x000fec0003800000 */
.L_x_22:
[----:B------:R-:W-:-:S07]  /*0b30*/  IMAD R0, R5, 0x800000, R0 ;  /* 0x0080000005007824 */ /* 0x000fce00078e0200 */
.L_x_24:
[----:B------:R-:W-:Y:S05]  /*0b40*/  BSYNC.RECONVERGENT B2 ;  /* 0x0000000000027941 */ /* 0x000fea0003800200 */
.L_x_21:
[----:B------:R-:W-:Y:S05]  /*0b50*/  BRA `(.L_x_25) ;  /* 0x0000000000207947 */ /* 0x000fea0003800000 */
.L_x_20:
[----:B------:R-:W-:-:S04]  /*0b60*/  LOP3.LUT R0, R7, 0x80000000, R6, 0x48, !PT ;  /* 0x8000000007007812 */ /* 0x000fc800078e4806 */
[----:B------:R-:W-:Y:S01]  /*0b70*/  LOP3.LUT R0, R0, 0x7f800000, RZ, 0xfc, !PT ;  /* 0x7f80000000007812 */ /* 0x000fe200078efcff */
[----:B------:R-:W-:Y:S06]  /*0b80*/  BRA `(.L_x_25) ;  /* 0x0000000000147947 */ /* 0x000fec0003800000 */
.L_x_19:
[----:B------:R-:W-:Y:S01]  /*0b90*/  LOP3.LUT R0, R7, 0x80000000, R6, 0x48, !PT ;  /* 0x8000000007007812 */ /* 0x000fe200078e4806 */
[----:B------:R-:W-:Y:S06]  /*0ba0*/  BRA `(.L_x_25) ;  /* 0x00000000000c7947 */ /* 0x000fec0003800000 */
.L_x_18:
[----:B------:R-:W0:Y:S01]  /*0bb0*/  MUFU.RSQ R0, -QNAN ;  /* 0xffc0000000007908 */ /* 0x000e220000001400 */
[----:B------:R-:W-:Y:S05]  /*0bc0*/  BRA `(.L_x_25) ;  /* 0x0000000000047947 */ /* 0x000fea0003800000 */
.L_x_17:
[----:B------:R-:W-:-:S07]  /*0bd0*/  FADD.FTZ R0, R0, R3 ;  /* 0x0000000300007221 */ /* 0x000fce0000010000 */
.L_x_25:
[----:B------:R-:W-:Y:S05]  /*0be0*/  BSYNC.RECONVERGENT B1 ;  /* 0x0000000000017941 */ /* 0x000fea0003800200 */
.L_x_15:
[----:B------:R-:W-:-:S04]  /*0bf0*/  IMAD.MOV.U32 R3, RZ, RZ, 0x0 ;  /* 0x00000000ff037424 */ /* 0x000fc800078e00ff */
[----:B0-----:R-:W-:Y:S05]  /*0c00*/  RET.REL.NODEC R2 `(_Z9init_lineiPfS_) ;  /* 0xfffffff002fc7950 */ /* 0x001fea0003c3ffff */
        .type           $_Z9init_lineiPfS_$__internal_trig_reduction_slowpathd,@function
        .size           $_Z9init_lineiPfS_$__internal_trig_reduction_slowpathd,(.L_x_35 - $_Z9init_lineiPfS_$__internal_trig_reduction_slowpathd)
$_Z9init_lineiPfS_$__internal_trig_reduction_slowpathd:
[--C-:B------:R-:W-:Y:S01]  /*0c10*/  SHF.R.U32.HI R6, RZ, 0x14, R17.reuse ;  /* 0x00000014ff067819 */ /* 0x100fe20000011611 */
[----:B------:R-:W-:Y:S02]  /*0c20*/  IMAD.MOV.U32 R11, RZ, RZ, R16 ;  /* 0x000000ffff0b7224 */ /* 0x000fe400078e0010 */
[----:B------:R-:W-:Y:S01]  /*0c30*/  IMAD.MOV.U32 R14, RZ, RZ, R17 ;  /* 0x000000ffff0e7224 */ /* 0x000fe200078e0011 */
[----:B------:R-:W-:Y:S01]  /*0c40*/  LOP3.LUT R0, R6, 0x7ff, RZ, 0xc0, !PT ;  /* 0x000007ff06007812 */ /* 0x000fe200078ec0ff */
[----:B------:R-:W-:-:S03]  /*0c50*/  IMAD.MOV.U32 R4, RZ, RZ, RZ ;  /* 0x000000ffff047224 */ /* 0x000fc600078e00ff */
[----:B------:R-:W-:-:S13]  /*0c60*/  ISETP.NE.AND P0, PT, R0, 0x7ff, PT ;  /* 0x000007ff0000780c */ /* 0x000fda0003f05270 */
[----:B------:R-:W-:Y:S05]  /*0c70*/  @!P0 BRA `(.L_x_26) ;  /* 0x0000000800488947 */ /* 0x000fea0003800000 */
[----:B------:R-:W-:Y:S01]  /*0c80*/  VIADD R0, R0, 0xfffffc00 ;  /* 0xfffffc0000007836 */ /* 0x000fe20000000000 */
[----:B------:R-:W-:Y:S01]  /*0c90*/  BSSY.RECONVERGENT B1, `(.L_x_27) ;  /* 0x000002f000017945 */ /* 0x000fe20003800200 */
[----:B------:R-:W-:-:S03]  /*0ca0*/  CS2R R18, SRZ ;  /* 0x0000000000127805 */ /* 0x000fc6000001ff00 */
[----:B------:R-:W-:Y:S02]  /*0cb0*/  SHF.R.U32.HI R7, RZ, 0x6, R0 ;  /* 0x00000006ff077819 */ /* 0x000fe40000011600 */
[----:B------:R-:W-:Y:S02]  /*0cc0*/  ISETP.GE.U32.AND P0, PT, R0, 0x80, PT ;  /* 0x000000800000780c */ /* 0x000fe40003f06070 */
[C---:B------:R-:W-:Y:S02]  /*0cd0*/  IADD3 R0, PT, PT, -R7.reuse, 0x13, RZ ;  /* 0x0000001307007810 */ /* 0x040fe40007ffe1ff */
[----:B------:R-:W-:Y:S02]  /*0ce0*/  IADD3 R21, PT, PT, -R7, 0xf, RZ ;  /* 0x0000000f07157810 */ /* 0x000fe40007ffe1ff */
[----:B------:R-:W-:-:S04]  /*0cf0*/  SEL R0, R0, 0x12, P0 ;  /* 0x0000001200007807 */ /* 0x000fc80000000000 */
[----:B------:R-:W-:-:S13]  /*0d00*/  ISETP.GE.AND P0, PT, R21, R0, PT ;  /* 0x000000001500720c */ /* 0x000fda0003f06270 */
[----:B------:R-:W-:Y:S05]  /*0d10*/  @P0 BRA `(.L_x_28) ;  /* 0x0000000000980947 */ /* 0x000fea0003800000 */
[----:B------:R-:W0:Y:S01]  /*0d20*/  LDC.64 R8, c[0x0][0x358] ;  /* 0x0000d600ff087b82 */ /* 0x000e220000000a00 */
[C---:B------:R-:W-:Y:S01]  /*0d30*/  SHF.L.U64.HI R13, R11.reuse, 0xb, R14 ;  /* 0x0000000b0b0d7819 */ /* 0x040fe2000001020e */
[----:B------:R-:W-:Y:S01]  /*0d40*/  BSSY.RECONVERGENT B2, `(.L_x_29) ;  /* 0x0000022000027945 */ /* 0x000fe20003800200 */
[----:B------:R-:W-:Y:S01]  /*0d50*/  IMAD.SHL.U32 R11, R11, 0x800, RZ ;  /* 0x000008000b0b7824 */ /* 0x000fe200078e00ff */
[----:B------:R-:W-:Y:S01]  /*0d60*/  IADD3 R15, PT, PT, RZ, -R7, -R0 ;  /* 0x80000007ff0f7210 */ /* 0x000fe20007ffe800 */
[----:B------:R-:W-:Y:S01]  /*0d70*/  IMAD.MOV.U32 R14, RZ, RZ, RZ ;  /* 0x000000ffff0e7224 */ /* 0x000fe200078e00ff */
[----:B------:R-:W-:Y:S02]  /*0d80*/  CS2R R18, SRZ ;  /* 0x0000000000127805 */ /* 0x000fe4000001ff00 */
[----:B------:R-:W-:Y:S01]  /*0d90*/  LOP3.LUT R13, R13, 0x80000000, RZ, 0xfc, !PT ;  /* 0x800000000d0d7812 */ /* 0x000fe200078efcff */
[----:B------:R-:W1:Y:S06]  /*0da0*/  LDC.64 R2, c[0x4][RZ] ;  /* 0x01000000ff027b82 */ /* 0x000e6c0000000a00 */
.L_x_30:
[----:B0-----:R-:W-:Y:S01]  /*0db0*/  R2UR UR6, R8 ;  /* 0x00000000080672ca */ /* 0x001fe200000e0000 */
[----:B-1----:R-:W-:Y:S01]  /*0dc0*/  IMAD.WIDE R4, R21, 0x8, R2 ;  /* 0x0000000815047825 */ /* 0x002fe200078e0202 */
[----:B------:R-:W-:-:S13]  /*0dd0*/  R2UR UR7, R9 ;  /* 0x00000000090772ca */ /* 0x000fda00000e0000 */
[----:B------:R-:W2:Y:S01]  /*0de0*/  LDG.E.64.CONSTANT R4, desc[UR6][R4.64] ;  /* 0x0000000604047981 */ /* 0x000ea2000c1e9b00 */
[----:B------:R-:W-:Y:S02]  /*0df0*/  VIADD R15, R15, 0x1 ;  /* 0x000000010f0f7836 */ /* 0x000fe40000000000 */
[----:B------:R-:W-:Y:S02]  /*0e00*/  VIADD R21, R21, 0x1 ;  /* 0x0000000115157836 */ /* 0x000fe40000000000 */
[----:B--2---:R-:W-:-:S04]  /*0e10*/  IMAD.WIDE.U32 R18, P2, R4, R11, R18 ;  /* 0x0000000b04127225 */ /* 0x004fc80007840012 */
[----:B------:R-:W-:Y:S02]  /*0e20*/  IMAD R23, R4, R13, RZ ;  /* 0x0000000d04177224 */ /* 0x000fe400078e02ff */
[CC--:B------:R-:W-:Y:S02]  /*0e30*/  IMAD R16, R5.reuse, R11.reuse, RZ ;  /* 0x0000000b05107224 */ /* 0x0c0fe400078e02ff */
[----:B------:R-:W-:Y:S01]  /*0e40*/  IMAD.HI.U32 R25, R5, R11, RZ ;  /* 0x0000000b05197227 */ /* 0x000fe200078e00ff */
[----:B------:R-:W-:-:S03]  /*0e50*/  IADD3 R19, P0, PT, R23, R19, RZ ;  /* 0x0000001317137210 */ /* 0x000fc60007f1e0ff */
[----:B------:R-:W-:Y:S01]  /*0e60*/  IMAD R23, R14, 0x8, R1 ;  /* 0x000000080e177824 */ /* 0x000fe200078e0201 */
[----:B------:R-:W-:Y:S01]  /*0e70*/  IADD3 R19, P1, PT, R16, R19, RZ ;  /* 0x0000001310137210 */ /* 0x000fe20007f3e0ff */
[----:B------:R-:W-:-:S04]  /*0e80*/  IMAD.HI.U32 R16, R4, R13, RZ ;  /* 0x0000000d04107227 */ /* 0x000fc800078e00ff */
[----:B------:R-:W-:Y:S01]  /*0e90*/  IMAD.X R4, RZ, RZ, R16, P2 ;  /* 0x000000ffff047224 */ /* 0x000fe200010e0610 */
[----:B------:R0:W-:Y:S01]  /*0ea0*/  STL.64 [R23], R18 ;  /* 0x0000001217007387 */ /* 0x0001e20000100a00 */
[----:B------:R-:W-:-:S03]  /*0eb0*/  IMAD.HI.U32 R16, R5, R13, RZ ;  /* 0x0000000d05107227 */ /* 0x000fc600078e00ff */
[----:B------:R-:W-:Y:S01]  /*0ec0*/  IADD3.X R4, P0, PT, R25, R4, RZ, P0, !PT ;  /* 0x0000000419047210 */ /* 0x000fe2000071e4ff */
[----:B------:R-:W-:Y:S02]  /*0ed0*/  IMAD R5, R5, R13, RZ ;  /* 0x0000000d05057224 */ /* 0x000fe400078e02ff */
[----:B------:R-:W-:-:S03]  /*0ee0*/  VIADD R14, R14, 0x1 ;  /* 0x000000010e0e7836 */ /* 0x000fc60000000000 */
[----:B------:R-:W-:Y:S01]  /*0ef0*/  IADD3.X R5, P1, PT, R5, R4, RZ, P1, !PT ;  /* 0x0000000405057210 */ /* 0x000fe20000f3e4ff */
[----:B------:R-:W-:Y:S01]  /*0f00*/  IMAD.X R4, RZ, RZ, R16, P0 ;  /* 0x000000ffff047224 */ /* 0x000fe200000e0610 */
[----:B------:R-:W-:-:S03]  /*0f10*/  ISETP.NE.AND P0, PT, R15, -0xf, PT ;  /* 0xfffffff10f00780c */ /* 0x000fc60003f05270 */
[----:B------:R-:W-:Y:S02]  /*0f20*/  IMAD.X R4, RZ, RZ, R4, P1 ;  /* 0x000000ffff047224 */ /* 0x000fe400008e0604 */
[----:B0-----:R-:W-:Y:S02]  /*0f30*/  IMAD.MOV.U32 R18, RZ, RZ, R5 ;  /* 0x000000ffff127224 */ /* 0x001fe400078e0005 */
[----:B------:R-:W-:-:S06]  /*0f40*/  IMAD.MOV.U32 R19, RZ, RZ, R4 ;  /* 0x000000ffff137224 */ /* 0x000fcc00078e0004 */
[----:B------:R-:W-:Y:S05]  /*0f50*/  @P0 BRA `(.L_x_30) ;  /* 0xfffffffc00940947 */ /* 0x000fea000383ffff */
[----:B------:R-:W-:Y:S05]  /*0f60*/  BSYNC.RECONVERGENT B2 ;  /* 0x0000000000027941 */ /* 0x000fea0003800200 */
.L_x_29:
[----:B------:R-:W-:-:S07]  /*0f70*/  IMAD.MOV.U32 R21, RZ, RZ, R0 ;  /* 0x000000ffff157224 */ /* 0x000fce00078e0000 */
.L_x_28:
[----:B------:R-:W-:Y:S05]  /*0f80*/  BSYNC.RECONVERGENT B1 ;  /* 0x0000000000017941 */ /* 0x000fea0003800200 */
.L_x_27:
[----:B------:R-:W-:Y:S01]  /*0f90*/  LOP3.LUT P0, R23, R6, 0x3f, RZ, 0xc0, !PT ;  /* 0x0000003f06177812 */ /* 0x000fe2000780c0ff */
[----:B------:R-:W-:-:S04]  /*0fa0*/  IMAD.IADD R0, R7, 0x1, R21 ;  /* 0x0000000107007824 */ /* 0x000fc800078e0215 */
[----:B------:R-:W-:-:S05]  /*0fb0*/  IMAD.U32 R21, R0, 0x8, R1 ;  /* 0x0000000800157824 */ /* 0x000fca00078e0001 */
[----:B------:R0:W-:Y:S04]  /*0fc0*/  STL.64 [R21+-0x78], R18 ;  /* 0xffff881215007387 */ /* 0x0001e80000100a00 */
[----:B------:R-:W2:Y:S04]  /*0fd0*/  @P0 LDL.64 R8, [R1+0x8] ;  /* 0x0000080001080983 */ /* 0x000ea80000100a00 */
[----:B------:R-:W3:Y:S04]  /*0fe0*/  LDL.64 R2, [R1+0x10] ;  /* 0x0000100001027983 */ /* 0x000ee80000100a00 */
[----:B------:R-:W4:Y:S01]  /*0ff0*/  LDL.64 R4, [R1+0x18] ;  /* 0x0000180001047983 */ /* 0x000f220000100a00 */
[----:B------:R-:W-:Y:S01]  /*1000*/  @P0 LOP3.LUT R0, R23, 0x3f, RZ, 0x3c, !PT ;  /* 0x0000003f17000812 */ /* 0x000fe200078e3cff */
[----:B------:R-:W-:Y:S01]  /*1010*/  BSSY.RECONVERGENT B1, `(.L_x_31) ;  /* 0x0000034000017945 */ /* 0x000fe20003800200 */
[----:B--2---:R-:W-:-:S02]  /*1020*/  @P0 SHF.R.U64 R7, R8, 0x1, R9 ;  /* 0x0000000108070819 */ /* 0x004fc40000001209 */
[----:B------:R-:W-:Y:S02]  /*1030*/  @P0 SHF.R.U32.HI R9, RZ, 0x1, R9 ;  /* 0x00000001ff090819 */ /* 0x000fe40000011609 */
[CC--:B---3--:R-:W-:Y:S02]  /*1040*/  @P0 SHF.L.U32 R11, R2.reuse, R23.reuse, RZ ;  /* 0x00000017020b0219 */ /* 0x0c8fe400000006ff */
[----:B------:R-:W-:Y:S02]  /*1050*/  @P0 SHF.R.U64 R6, R7, R0, R9 ;  /* 0x0000000007060219 */ /* 0x000fe40000001209 */
[--C-:B------:R-:W-:Y:S02]  /*1060*/  @P0 SHF.R.U32.HI R15, RZ, 0x1, R3.reuse ;  /* 0x00000001ff0f0819 */ /* 0x100fe40000011603 */
[C-C-:B------:R-:W-:Y:S02]  /*1070*/  @P0 SHF.R.U64 R13, R2.reuse, 0x1, R3.reuse ;  /* 0x00000001020d0819 */ /* 0x140fe40000001203 */
[----:B------:R-:W-:-:S02]  /*1080*/  @P0 SHF.L.U64.HI R8, R2, R23, R3 ;  /* 0x0000001702080219 */ /* 0x000fc40000010203 */
[----:B------:R-:W-:Y:S02]  /*1090*/  @P0 SHF.R.U32.HI R7, RZ, R0, R9 ;  /* 0x00000000ff070219 */ /* 0x000fe40000011609 */
[----:B------:R-:W-:Y:S02]  /*10a0*/  @P0 LOP3.LUT R2, R11, R6, RZ, 0xfc, !PT ;  /* 0x000000060b020212 */ /* 0x000fe400078efcff */
[----:B----4-:R-:W-:Y:S02]  /*10b0*/  @P0 SHF.L.U32 R9, R4, R23, RZ ;  /* 0x0000001704090219 */ /* 0x010fe400000006ff */
[----:B------:R-:W-:Y:S02]  /*10c0*/  @P0 SHF.R.U64 R14, R13, R0, R15 ;  /* 0x000000000d0e0219 */ /* 0x000fe4000000120f */
[----:B------:R-:W-:Y:S01]  /*10d0*/  @P0 LOP3.LUT R3, R8, R7, RZ, 0xfc, !PT ;  /* 0x0000000708030212 */ /* 0x000fe200078efcff */
[----:B------:R-:W-:Y:S01]  /*10e0*/  IMAD.SHL.U32 R8, R2, 0x4, RZ ;  /* 0x0000000402087824 */ /* 0x000fe200078e00ff */
[----:B------:R-:W-:-:S02]  /*10f0*/  @P0 SHF.L.U64.HI R7, R4, R23, R5 ;  /* 0x0000001704070219 */ /* 0x000fc40000010205 */
[----:B------:R-:W-:Y:S02]  /*1100*/  @P0 LOP3.LUT R4, R9, R14, RZ, 0xfc, !PT ;  /* 0x0000000e09040212 */ /* 0x000fe400078efcff */
[----:B------:R-:W-:Y:S02]  /*1110*/  @P0 SHF.R.U32.HI R0, RZ, R0, R15 ;  /* 0x00000000ff000219 */ /* 0x000fe4000001160f */
[----:B------:R-:W-:Y:S02]  /*1120*/  SHF.L.U64.HI R9, R2, 0x2, R3 ;  /* 0x0000000202097819 */ /* 0x000fe40000010203 */
[----:B------:R-:W-:Y:S02]  /*1130*/  @P0 LOP3.LUT R5, R7, R0, RZ, 0xfc, !PT ;  /* 0x0000000007050212 */ /* 0x000fe400078efcff */
[----:B------:R-:W-:Y:S02]  /*1140*/  SHF.L.W.U32.HI R3, R3, 0x2, R4 ;  /* 0x0000000203037819 */ /* 0x000fe40000010e04 */
[----:B------:R-:W-:-:S02]  /*1150*/  IADD3 RZ, P0, PT, RZ, -R8, RZ ;  /* 0x80000008ffff7210 */ /* 0x000fc40007f1e0ff */
[----:B------:R-:W-:Y:S02]  /*1160*/  LOP3.LUT R0, RZ, R9, RZ, 0x33, !PT ;  /* 0x00000009ff007212 */ /* 0x000fe400078e33ff */
[----:B------:R-:W-:Y:S02]  /*1170*/  SHF.L.W.U32.HI R4, R4, 0x2, R5 ;  /* 0x0000000204047819 */ /* 0x000fe40000010e05 */
[----:B------:R-:W-:Y:S02]  /*1180*/  LOP3.LUT R2, RZ, R3, RZ, 0x33, !PT ;  /* 0x00000003ff027212 */ /* 0x000fe400078e33ff */
[----:B------:R-:W-:Y:S02]  /*1190*/  IADD3.X R6, P0, PT, RZ, R0, RZ, P0, !PT ;  /* 0x00000000ff067210 */ /* 0x000fe4000071e4ff */
[----:B------:R-:W-:Y:S02]  /*11a0*/  LOP3.LUT R7, RZ, R4, RZ, 0x33, !PT ;  /* 0x00000004ff077212 */ /* 0x000fe400078e33ff */
[----:B------:R-:W-:-:S02]  /*11b0*/  IADD3.X R0, P1, PT, RZ, R2, RZ, P0, !PT ;  /* 0x00000002ff007210 */ /* 0x000fc4000073e4ff */
[----:B------:R-:W-:-:S03]  /*11c0*/  ISETP.GT.U32.AND P2, PT, R3, -0x1, PT ;  /* 0xffffffff0300780c */ /* 0x000fc60003f44070 */
[----:B------:R-:W-:Y:S01]  /*11d0*/  IMAD.X R7, RZ, RZ, R7, P1 ;  /* 0x000000ffff077224 */ /* 0x000fe200008e0607 */
[----:B------:R-:W-:-:S04]  /*11e0*/  ISETP.GT.AND.EX P0, PT, R4, -0x1, PT, P2 ;  /* 0xffffffff0400780c */ /* 0x000fc80003f04320 */
[----:B------:R-:W-:Y:S02]  /*11f0*/  SEL R2, R4, R7, P0 ;  /* 0x0000000704027207 */ /* 0x000fe40000000000 */
[----:B------:R-:W-:Y:S02]  /*1200*/  SEL R13, R3, R0, P0 ;  /* 0x00000000030d7207 */ /* 0x000fe40000000000 */
[----:B------:R-:W-:Y:S02]  /*1210*/  ISETP.NE.U32.AND P1, PT, R2, RZ, PT ;  /* 0x000000ff0200720c */ /* 0x000fe40003f25070 */
[----:B------:R-:W-:Y:S02]  /*1220*/  SEL R9, R9, R6, P0 ;  /* 0x0000000609097207 */ /* 0x000fe40000000000 */
[----:B------:R-:W-:Y:S01]  /*1230*/  SEL R3, R13, R2, !P1 ;  /* 0x000000020d037207 */ /* 0x000fe20004800000 */
[----:B------:R-:W-:-:S05]  /*1240*/  @!P0 IMAD.MOV R8, RZ, RZ, -R8 ;  /* 0x000000ffff088224 */ /* 0x000fca00078e0a08 */
[----:B------:R-:W1:Y:S02]  /*1250*/  FLO.U32 R3, R3 ;  /* 0x0000000300037300 */ /* 0x000e6400000e0000 */
[C---:B-1----:R-:W-:Y:S02]  /*1260*/  IADD3 R7, PT, PT, -R3.reuse, 0x1f, RZ ;  /* 0x0000001f03077810 */ /* 0x042fe40007ffe1ff */
[----:B------:R-:W-:-:S03]  /*1270*/  IADD3 R0, PT, PT, -R3, 0x3f, RZ ;  /* 0x0000003f03007810 */ /* 0x000fc60007ffe1ff */
[----:B------:R-:W-:-:S05]  /*1280*/  @P1 IMAD.MOV R0, RZ, RZ, R7 ;  /* 0x000000ffff001224 */ /* 0x000fca00078e0207 */
[----:B------:R-:W-:-:S13]  /*1290*/  ISETP.NE.AND P1, PT, R0, RZ, PT ;  /* 0x000000ff0000720c */ /* 0x000fda0003f25270 */
[----:B0-----:R-:W-:Y:S05]  /*12a0*/  @!P1 BRA `(.L_x_32) ;  /* 0x0000000000289947 */ /* 0x001fea0003800000 */
[--C-:B------:R-:W-:Y:S02]  /*12b0*/  SHF.R.U64 R7, R8, 0x1, R9.reuse ;  /* 0x0000000108077819 */ /* 0x100fe40000001209 */
[C---:B------:R-:W-:Y:S02]  /*12c0*/  LOP3.LUT R3, R0.reuse, 0x3f, RZ, 0xc0, !PT ;  /* 0x0000003f00037812 */ /* 0x040fe400078ec0ff */
[----:B------:R-:W-:Y:S02]  /*12d0*/  SHF.R.U32.HI R9, RZ, 0x1, R9 ;  /* 0x00000001ff097819 */ /* 0x000fe40000011609 */
[----:B------:R-:W-:Y:S02]  /*12e0*/  LOP3.LUT R6, R0, 0x3f, RZ, 0xc, !PT ;  /* 0x0000003f00067812 */ /* 0x000fe400078e0cff */
[CC--:B------:R-:W-:Y:S02]  /*12f0*/  SHF.L.U64.HI R11, R13.reuse, R3.reuse, R2 ;  /* 0x000000030d0b7219 */ /* 0x0c0fe40000010202 */
[----:B------:R-:W-:-:S02]  /*1300*/  SHF.L.U32 R3, R13, R3, RZ ;  /* 0x000000030d037219 */ /* 0x000fc400000006ff */
[-CC-:B------:R-:W-:Y:S02]  /*1310*/  SHF.R.U64 R2, R7, R6.reuse, R9.reuse ;  /* 0x0000000607027219 */ /* 0x180fe40000001209 */
[----:B------:R-:W-:Y:S02]  /*1320*/  SHF.R.U32.HI R6, RZ, R6, R9 ;  /* 0x00000006ff067219 */ /* 0x000fe40000011609 */
[----:B------:R-:W-:Y:S02]  /*1330*/  LOP3.LUT R13, R3, R2, RZ, 0xfc, !PT ;  /* 0x00000002030d7212 */ /* 0x000fe400078efcff */
[----:B------:R-:W-:-:S07]  /*1340*/  LOP3.LUT R2, R11, R6, RZ, 0xfc, !PT ;  /* 0x000000060b027212 */ /* 0x000fce00078efcff */
.L_x_32:
[----:B------:R-:W-:Y:S05]  /*1350*/  BSYNC.RECONVERGENT B1 ;  /* 0x0000000000017941 */ /* 0x000fea0003800200 */
.L_x_31:
[----:B------:R-:W-:Y:S01]  /*1360*/  IMAD.WIDE.U32 R8, R13, 0x2168c235, RZ ;  /* 0x2168c2350d087825 */ /* 0x000fe200078e00ff */
[----:B------:R-:W-:-:S03]  /*1370*/  SHF.R.U32.HI R5, RZ, 0x1e, R5 ;  /* 0x0000001eff057819 */ /* 0x000fc60000011605 */
[----:B------:R-:W-:Y:S01]  /*1380*/  IMAD.MOV.U32 R6, RZ, RZ, R9 ;  /* 0x000000ffff067224 */ /* 0x000fe200078e0009 */
[----:B------:R-:W-:Y:S01]  /*1390*/  IADD3 RZ, P1, PT, R8, R8, RZ ;  /* 0x0000000808ff7210 */ /* 0x000fe20007f3e0ff */
[----:B------:R-:W-:Y:S01]  /*13a0*/  IMAD.MOV.U32 R7, RZ, RZ, RZ ;  /* 0x000000ffff077224 */ /* 0x000fe200078e00ff */
[----:B------:R-:W-:Y:S01]  /*13b0*/  LEA.HI R4, R4, R5, RZ, 0x1 ;  /* 0x0000000504047211 */ /* 0x000fe200078f08ff */
[----:B------:R-:W-:-:S04]  /*13c0*/  IMAD.HI.U32 R3, R2, -0x36f0255e, RZ ;  /* 0xc90fdaa202037827 */ /* 0x000fc800078e00ff */
[----:B------:R-:W-:-:S04]  /*13d0*/  IMAD.WIDE.U32 R6, R13, -0x36f0255e, R6 ;  /* 0xc90fdaa20d067825 */ /* 0x000fc800078e0006 */
[C---:B------:R-:W-:Y:S02]  /*13e0*/  IMAD R9, R2.reuse, -0x36f0255e, RZ ;  /* 0xc90fdaa202097824 */ /* 0x040fe400078e02ff */
[----:B------:R-:W-:-:S04]  /*13f0*/  IMAD.WIDE.U32 R6, P2, R2, 0x2168c235, R6 ;  /* 0x2168c23502067825 */ /* 0x000fc80007840006 */
[----:B------:R-:W-:Y:S01]  /*1400*/  IMAD.X R2, RZ, RZ, R3, P2 ;  /* 0x000000ffff027224 */ /* 0x000fe200010e0603 */
[----:B------:R-:W-:Y:S02]  /*1410*/  IADD3 R3, P2, PT, R9, R7, RZ ;  /* 0x0000000709037210 */ /* 0x000fe40007f5e0ff */
[----:B------:R-:W-:Y:S02]  /*1420*/  IADD3.X RZ, P1, PT, R6, R6, RZ, P1, !PT ;  /* 0x0000000606ff7210 */ /* 0x000fe40000f3e4ff */
[C---:B------:R-:W-:Y:S01]  /*1430*/  ISETP.GT.U32.AND P3, PT, R3.reuse, RZ, PT ;  /* 0x000000ff0300720c */ /* 0x040fe20003f64070 */
[----:B------:R-:W-:Y:S01]  /*1440*/  IMAD.X R2, RZ, RZ, R2, P2 ;  /* 0x000000ffff027224 */ /* 0x000fe200010e0602 */
[----:B------:R-:W-:-:S04]  /*1450*/  IADD3.X R6, P2, PT, R3, R3, RZ, P1, !PT ;  /* 0x0000000303067210 */ /* 0x000fc80000f5e4ff */
[C---:B------:R-:W-:Y:S01]  /*1460*/  ISETP.GT.AND.EX P1, PT, R2.reuse, RZ, PT, P3 ;  /* 0x000000ff0200720c */ /* 0x040fe20003f24330 */
[----:B------:R-:W-:-:S03]  /*1470*/  IMAD.X R7, R2, 0x1, R2, P2 ;  /* 0x0000000102077824 */ /* 0x000fc600010e0602 */
[----:B------:R-:W-:Y:S02]  /*1480*/  SEL R6, R6, R3, P1 ;  /* 0x0000000306067207 */ /* 0x000fe40000800000 */
[----:B------:R-:W-:Y:S02]  /*1490*/  SEL R3, R7, R2, P1 ;  /* 0x0000000207037207 */ /* 0x000fe40000800000 */
[----:B------:R-:W-:Y:S02]  /*14a0*/  IADD3 R2, P2, PT, R6, 0x1, RZ ;  /* 0x0000000106027810 */ /* 0x000fe40007f5e0ff */
[----:B------:R-:W-:Y:S02]  /*14b0*/  SEL R7, RZ, 0xffffffff, !P1 ;  /* 0xffffffffff077807 */ /* 0x000fe40004800000 */
[----:B------:R-:W-:Y:S01]  /*14c0*/  LOP3.LUT P1, R17, R17, 0x80000000, RZ, 0xc0, !PT ;  /* 0x8000000011117812 */ /* 0x000fe2000782c0ff */
[----:B------:R-:W-:Y:S02]  /*14d0*/  IMAD.X R3, RZ, RZ, R3, P2 ;  /* 0x000000ffff037224 */ /* 0x000fe400010e0603 */
[----:B------:R-:W-:Y:S01]  /*14e0*/  IMAD.IADD R0, R7, 0x1, -R0 ;  /* 0x0000000107007824 */ /* 0x000fe200078e0a00 */
[----:B------:R-:W-:-:S02]  /*14f0*/  @!P0 LOP3.LUT R17, R17, 0x80000000, RZ, 0x3c, !PT ;  /* 0x8000000011118812 */ /* 0x000fc400078e3cff */
[----:B------:R-:W-:Y:S01]  /*1500*/  SHF.R.U64 R2, R2, 0xa, R3 ;  /* 0x0000000a02027819 */ /* 0x000fe20000001203 */
[----:B------:R-:W-:-:S03]  /*1510*/  IMAD.SHL.U32 R0, R0, 0x100000, RZ ;  /* 0x0010000000007824 */ /* 0x000fc600078e00ff */
[----:B------:R-:W-:-:S03]  /*1520*/  IADD3 R2, P2, PT, R2, 0x1, RZ ;  /* 0x0000000102027810 */ /* 0x000fc60007f5e0ff */
[----:B------:R-:W-:Y:S01]  /*1530*/  @P1 IMAD.MOV R4, RZ, RZ, -R4 ;  /* 0x000000ffff041224 */ /* 0x000fe200078e0a04 */
[----:B------:R-:W-:-:S04]  /*1540*/  LEA.HI.X R3, R3, RZ, RZ, 0x16, P2 ;  /* 0x000000ff03037211 */ /* 0x000fc800010fb4ff */
[--C-:B------:R-:W-:Y:S02]  /*1550*/  SHF.R.U64 R2, R2, 0x1, R3.reuse ;  /* 0x0000000102027819 */ /* 0x100fe40000001203 */
[----:B------:R-:W-:Y:S02]  /*1560*/  SHF.R.U32.HI R3, RZ, 0x1, R3 ;  /* 0x00000001ff037819 */ /* 0x000fe40000011603 */
[----:B------:R-:W-:-:S04]  /*1570*/  IADD3 R11, P2, P3, RZ, RZ, R2 ;  /* 0x000000ffff0b7210 */ /* 0x000fc80007b5e002 */
[----:B------:R-:W-:-:S04]  /*1580*/  IADD3.X R0, PT, PT, R0, 0x3fe00000, R3, P2, P3 ;  /* 0x3fe0000000007810 */ /* 0x000fc800017e6403 */
[----:B------:R-:W-:-:S07]  /*1590*/  LOP3.LUT R14, R0, R17, RZ, 0xfc, !PT ;  /* 0x00000011000e7212 */ /* 0x000fce00078efcff */
.L_x_26:
[----:B------:R-:W-:Y:S02]  /*15a0*/  IMAD.MOV.U32 R13, RZ, RZ, 0x0 ;  /* 0x00000000ff0d7424 */ /* 0x000fe400078e00ff */
[----:B------:R-:W-:Y:S02]  /*15b0*/  IMAD.MOV.U32 R0, RZ, RZ, R4 ;  /* 0x000000ffff007224 */ /* 0x000fe400078e0004 */
[----:B------:R-:W-:Y:S02]  /*15c0*/  IMAD.MOV.U32 R2, RZ, RZ, R11 ;  /* 0x000000ffff027224 */ /* 0x000fe400078e000b */
[----:B------:R-:W-:Y:S01]  /*15d0*/  IMAD.MOV.U32 R3, RZ, RZ, R14 ;  /* 0x000000ffff037224 */ /* 0x000fe200078e000e */
[----:B------:R-:W-:Y:S06]  /*15e0*/  RET.REL.NODEC R12 `(_Z9init_lineiPfS_) ;  /* 0xffffffe80c847950 */ /* 0x000fec0003c3ffff */
.L_x_33:
        /* <DEDUP_REMOVED lines=9> */
.L_x_35:


//--------------------- .nv.global.init           --------------------------
	.section	.nv.global.init,"aw",@progbits
	.align	16
.nv.global.init:
	.type		__cudart_sin_cos_coeffs,@object
	.size		__cudart_sin_cos_coeffs,(__cudart_i2opi_d - __cudart_sin_cos_coeffs)
__cudart_sin_cos_coeffs:
        /*0000*/ 	.byte	0x46, 0xd2, 0xb0, 0x2c, 0xf1, 0xe5, 0x5a, 0xbe, 0x92, 0xe3, 0xac, 0x69, 0xe3, 0x1d, 0xc7, 0x3e
        /*0010*/ 	.byte	0xa1, 0x62, 0xdb, 0x19, 0xa0, 0x01, 0x2a, 0xbf, 0x18, 0x08, 0x11, 0x11, 0x11, 0x11, 0x81, 0x3f
        /*0020*/ 	.byte	0x54, 0x55, 0x55, 0x55, 0x55, 0x55, 0xc5, 0xbf, 0x00, 0x00, 0x00, 0x00, 0x00, 0x00, 0x00, 0x00
        /*0030*/ 	.byte	0x00, 0x00, 0x00, 0x00, 0x00, 0x00, 0x00, 0x00, 0x64, 0x81, 0xfd, 0x20, 0x83, 0xff, 0xa8, 0xbd
        /*0040*/ 	.byte	0x28, 0x85, 0xef, 0xc1, 0xa7, 0xee, 0x21, 0x3e, 0xd9, 0xe6, 0x06, 0x8e, 0x4f, 0x7e, 0x92, 0xbe
        /*0050*/ 	.byte	0xe9, 0xbc, 0xdd, 0x19, 0xa0, 0x01, 0xfa, 0x3e, 0x47, 0x5d, 0xc1, 0x16, 0x6c, 0xc1, 0x56, 0xbf
        /*0060*/ 	.byte	0x51, 0x55, 0x55, 0x55, 0x55, 0x55, 0xa5, 0x3f, 0x00, 0x00, 0x00, 0x00, 0x00, 0x00, 0xe0, 0xbf
        /*0070*/ 	.byte	0x00, 0x00, 0x00, 0x00, 0x00, 0x00, 0xf0, 0x3f, 0x00, 0x00, 0x00, 0x00, 0x00, 0x00, 0x00, 0x00
	.type		__cudart_i2opi_d,@object
	.size		__cudart_i2opi_d,(.L_0 - __cudart_i2opi_d)
__cudart_i2opi_d:
        /* <DEDUP_REMOVED lines=9> */
.L_0:


//--------------------- .nv.shared.reserved.0     --------------------------
	.section	.nv.shared.reserved.0,"aw",@nobits
	.weak		__nv_reservedSMEM_offset_0_alias
	.size		__nv_reservedSMEM_offset_0_alias, 0, 64
	.other		__nv_reservedSMEM_offset_0_alias,@"STO_CUDA_RESERVED_SHARED STV_DEFAULT"
__nv_reservedSMEM_offset_0_alias:
	.zero		0
	.zero		64


//--------------------- .nv.constant0._Z6updateiiPfS_S_ --------------------------
	.section	.nv.constant0._Z6updateiiPfS_S_,"a",@progbits
	.sectionflags	@""
	.align	4
.nv.constant0._Z6updateiiPfS_S_:
	.zero		928


//--------------------- .nv.constant0._Z9init_lineiPfS_ --------------------------
	.section	.nv.constant0._Z9init_lineiPfS_,"a",@progbits
	.sectionflags	@""
	.align	4
.nv.constant0._Z9init_lineiPfS_:
	.zero		920


//--------------------- SYMBOLS --------------------------

	.type		.nv.reservedSmem.offset0,@object
	.size		.nv.reservedSmem.offset0,0x4
